//
// Generated by NVIDIA NVVM Compiler
//
// Compiler Build ID: CL-36424714
// Cuda compilation tools, release 13.0, V13.0.88
// Based on NVVM 20.0.0
//

.version 9.0
.target sm_100
.address_size 64

	// .globl	labelWithSharedLinks
// _ZZ20labelWithSharedLinksE11sharedLinks has been demoted

.visible .entry labelWithSharedLinks(
	.param .u64 .ptr .align 1 labelWithSharedLinks_param_0,
	.param .u64 .ptr .align 1 labelWithSharedLinks_param_1,
	.param .u64 .ptr .align 1 labelWithSharedLinks_param_2,
	.param .u64 .ptr .align 1 labelWithSharedLinks_param_3,
	.param .u64 .ptr .align 1 labelWithSharedLinks_param_4,
	.param .u32 labelWithSharedLinks_param_5,
	.param .u32 labelWithSharedLinks_param_6
)
{
	.reg .pred 	%p<44>;
	.reg .b16 	%rs<200>;
	.reg .b32 	%r<129>;
	.reg .b64 	%rd<35>;
	// demoted variable
	.shared .align 8 .b8 _ZZ20labelWithSharedLinksE11sharedLinks[8192];
	ld.param.u64 	%rd8, [labelWithSharedLinks_param_0];
	ld.param.u64 	%rd9, [labelWithSharedLinks_param_1];
	ld.param.u64 	%rd10, [labelWithSharedLinks_param_2];
	ld.param.u64 	%rd11, [labelWithSharedLinks_param_3];
	ld.param.u64 	%rd12, [labelWithSharedLinks_param_4];
	ld.param.u32 	%r35, [labelWithSharedLinks_param_5];
	ld.param.u32 	%r37, [labelWithSharedLinks_param_6];
	cvta.to.global.u64 	%rd1, %rd12;
	cvta.to.global.u64 	%rd2, %rd11;
	cvta.to.global.u64 	%rd3, %rd10;
	mov.u32 	%r38, %ctaid.x;
	mov.u32 	%r39, %ntid.x;
	mov.u32 	%r1, %tid.x;
	mad.lo.s32 	%r2, %r38, %r39, %r1;
	mov.u32 	%r40, %ctaid.y;
	mov.u32 	%r41, %ntid.y;
	mov.u32 	%r3, %tid.y;
	mad.lo.s32 	%r42, %r40, %r41, %r3;
	setp.ge.u32 	%p1, %r2, %r35;
	setp.ge.u32 	%p2, %r42, %r37;
	or.pred  	%p3, %p1, %p2;
	@%p3 bra 	$L__BB0_66;
	mul.lo.s32 	%r5, %r35, %r42;
	add.s32 	%r6, %r5, %r2;
	cvt.u64.u32 	%rd13, %r6;
	add.s64 	%rd14, %rd3, %rd13;
	ld.global.u8 	%rs1, [%rd14];
	add.s64 	%rd15, %rd2, %rd13;
	ld.global.u8 	%rs2, [%rd15];
	add.s64 	%rd16, %rd1, %rd13;
	ld.global.u8 	%rs3, [%rd16];
	add.s32 	%r43, %r35, -1;
	setp.ge.u32 	%p4, %r2, %r43;
	mov.b16 	%rs172, 0;
	@%p4 bra 	$L__BB0_5;
	add.s32 	%r44, %r6, 1;
	cvt.u64.u32 	%rd4, %r44;
	add.s64 	%rd17, %rd3, %rd4;
	ld.global.u8 	%rs66, [%rd17];
	min.u16 	%rs69, %rs66, %rs1;
	max.u16 	%rs70, %rs66, %rs1;
	sub.s16 	%rs71, %rs70, %rs69;
	setp.gt.u16 	%p5, %rs71, 19;
	@%p5 bra 	$L__BB0_5;
	add.s64 	%rd18, %rd1, %rd4;
	ld.global.u8 	%rs4, [%rd18];
	add.s64 	%rd19, %rd2, %rd4;
	ld.global.u8 	%rs73, [%rd19];
	min.u16 	%rs76, %rs73, %rs2;
	max.u16 	%rs77, %rs73, %rs2;
	sub.s16 	%rs78, %rs77, %rs76;
	setp.gt.u16 	%p6, %rs78, 19;
	@%p6 bra 	$L__BB0_5;
	min.u16 	%rs81, %rs4, %rs3;
	max.u16 	%rs82, %rs4, %rs3;
	sub.s16 	%rs83, %rs82, %rs81;
	setp.lt.u16 	%p7, %rs83, 20;
	selp.u16 	%rs172, 1, 0, %p7;
$L__BB0_5:
	setp.eq.s32 	%p8, %r2, 0;
	mov.b16 	%rs178, 0;
	@%p8 bra 	$L__BB0_9;
	add.s32 	%r45, %r6, -1;
	cvt.u64.u32 	%rd5, %r45;
	add.s64 	%rd20, %rd3, %rd5;
	ld.global.u8 	%rs86, [%rd20];
	min.u16 	%rs89, %rs86, %rs1;
	max.u16 	%rs90, %rs86, %rs1;
	sub.s16 	%rs91, %rs90, %rs89;
	setp.gt.u16 	%p9, %rs91, 19;
	@%p9 bra 	$L__BB0_9;
	add.s64 	%rd21, %rd1, %rd5;
	ld.global.u8 	%rs7, [%rd21];
	add.s64 	%rd22, %rd2, %rd5;
	ld.global.u8 	%rs93, [%rd22];
	min.u16 	%rs96, %rs93, %rs2;
	max.u16 	%rs97, %rs93, %rs2;
	sub.s16 	%rs98, %rs97, %rs96;
	setp.gt.u16 	%p10, %rs98, 19;
	@%p10 bra 	$L__BB0_9;
	min.u16 	%rs101, %rs7, %rs3;
	max.u16 	%rs102, %rs7, %rs3;
	sub.s16 	%rs103, %rs102, %rs101;
	setp.lt.u16 	%p11, %rs103, 20;
	selp.u16 	%rs178, 1, 0, %p11;
$L__BB0_9:
	add.s32 	%r46, %r37, -1;
	setp.ge.u32 	%p12, %r42, %r46;
	mov.b16 	%rs177, 0;
	@%p12 bra 	$L__BB0_13;
	add.s32 	%r47, %r6, %r35;
	cvt.u64.u32 	%rd6, %r47;
	add.s64 	%rd23, %rd3, %rd6;
	ld.global.u8 	%rs106, [%rd23];
	min.u16 	%rs109, %rs106, %rs1;
	max.u16 	%rs110, %rs106, %rs1;
	sub.s16 	%rs111, %rs110, %rs109;
	setp.gt.u16 	%p13, %rs111, 19;
	@%p13 bra 	$L__BB0_13;
	add.s64 	%rd24, %rd1, %rd6;
	ld.global.u8 	%rs10, [%rd24];
	add.s64 	%rd25, %rd2, %rd6;
	ld.global.u8 	%rs113, [%rd25];
	min.u16 	%rs116, %rs113, %rs2;
	max.u16 	%rs117, %rs113, %rs2;
	sub.s16 	%rs118, %rs117, %rs116;
	setp.gt.u16 	%p14, %rs118, 19;
	@%p14 bra 	$L__BB0_13;
	min.u16 	%rs121, %rs10, %rs3;
	max.u16 	%rs122, %rs10, %rs3;
	sub.s16 	%rs123, %rs122, %rs121;
	setp.lt.u16 	%p15, %rs123, 20;
	selp.u16 	%rs177, 1, 0, %p15;
$L__BB0_13:
	setp.eq.s32 	%p16, %r42, 0;
	mov.b16 	%rs179, 0;
	@%p16 bra 	$L__BB0_17;
	sub.s32 	%r48, %r5, %r35;
	add.s32 	%r49, %r48, %r2;
	cvt.u64.u32 	%rd26, %r49;
	add.s64 	%rd27, %rd3, %rd26;
	ld.global.u8 	%rs126, [%rd27];
	add.s64 	%rd7, %rd2, %rd26;
	add.s64 	%rd28, %rd1, %rd26;
	ld.global.u8 	%rs13, [%rd28];
	min.u16 	%rs129, %rs126, %rs1;
	max.u16 	%rs130, %rs126, %rs1;
	sub.s16 	%rs131, %rs130, %rs129;
	setp.gt.u16 	%p17, %rs131, 19;
	@%p17 bra 	$L__BB0_17;
	ld.global.u8 	%rs133, [%rd7];
	min.u16 	%rs136, %rs133, %rs2;
	max.u16 	%rs137, %rs133, %rs2;
	sub.s16 	%rs138, %rs137, %rs136;
	setp.gt.u16 	%p18, %rs138, 19;
	@%p18 bra 	$L__BB0_17;
	min.u16 	%rs141, %rs13, %rs3;
	max.u16 	%rs142, %rs13, %rs3;
	sub.s16 	%rs143, %rs142, %rs141;
	setp.lt.u16 	%p19, %rs143, 20;
	selp.u16 	%rs179, 1, 0, %p19;
$L__BB0_17:
	shl.b32 	%r50, %r3, 8;
	mov.u32 	%r51, _ZZ20labelWithSharedLinksE11sharedLinks;
	add.s32 	%r7, %r51, %r50;
	shl.b32 	%r52, %r1, 3;
	add.s32 	%r8, %r7, %r52;
	st.shared.v4.u16 	[%r8], {%rs172, %rs177, %rs178, %rs179};
	bar.sync 	0;
	cvt.u32.u16 	%r9, %rs172;
	add.s32 	%r53, %r1, %r9;
	setp.gt.u32 	%p20, %r53, 31;
	@%p20 bra 	$L__BB0_19;
	shl.b32 	%r54, %r9, 3;
	add.s32 	%r55, %r8, %r54;
	ld.shared.u16 	%rs144, [%r55];
	add.s16 	%rs172, %rs144, %rs172;
$L__BB0_19:
	add.s32 	%r58, %r51, %r52;
	add.s32 	%r10, %r58, 2;
	cvt.u32.u16 	%r59, %rs177;
	add.s32 	%r11, %r3, %r59;
	setp.gt.u32 	%p21, %r11, 31;
	@%p21 bra 	$L__BB0_21;
	shl.b32 	%r60, %r11, 8;
	add.s32 	%r61, %r10, %r60;
	ld.shared.u16 	%rs145, [%r61];
	add.s16 	%rs177, %rs145, %rs177;
$L__BB0_21:
	cvt.u32.u16 	%r12, %rs178;
	setp.lt.u32 	%p22, %r1, %r12;
	@%p22 bra 	$L__BB0_23;
	sub.s32 	%r62, %r1, %r12;
	shl.b32 	%r63, %r62, 3;
	add.s32 	%r64, %r7, %r63;
	ld.shared.u16 	%rs146, [%r64+4];
	add.s16 	%rs178, %rs146, %rs178;
$L__BB0_23:
	add.s32 	%r13, %r10, 4;
	cvt.u32.u16 	%r14, %rs179;
	setp.lt.u32 	%p23, %r3, %r14;
	@%p23 bra 	$L__BB0_25;
	sub.s32 	%r65, %r3, %r14;
	shl.b32 	%r66, %r65, 8;
	add.s32 	%r67, %r13, %r66;
	ld.shared.u16 	%rs147, [%r67];
	add.s16 	%rs179, %rs147, %rs179;
$L__BB0_25:
	st.shared.v4.u16 	[%r8], {%rs172, %rs177, %rs178, %rs179};
	bar.sync 	0;
	cvt.u32.u16 	%r15, %rs172;
	add.s32 	%r68, %r1, %r15;
	setp.gt.u32 	%p24, %r68, 31;
	@%p24 bra 	$L__BB0_27;
	shl.b32 	%r69, %r15, 3;
	add.s32 	%r70, %r8, %r69;
	ld.shared.u16 	%rs148, [%r70];
	add.s16 	%rs172, %rs148, %rs172;
$L__BB0_27:
	cvt.u32.u16 	%r71, %rs177;
	add.s32 	%r16, %r3, %r71;
	setp.gt.u32 	%p25, %r16, 31;
	@%p25 bra 	$L__BB0_29;
	shl.b32 	%r72, %r16, 8;
	add.s32 	%r73, %r10, %r72;
	ld.shared.u16 	%rs149, [%r73];
	add.s16 	%rs177, %rs149, %rs177;
$L__BB0_29:
	cvt.u32.u16 	%r17, %rs178;
	setp.lt.u32 	%p26, %r1, %r17;
	@%p26 bra 	$L__BB0_31;
	sub.s32 	%r74, %r1, %r17;
	shl.b32 	%r75, %r74, 3;
	add.s32 	%r76, %r7, %r75;
	ld.shared.u16 	%rs150, [%r76+4];
	add.s16 	%rs178, %rs150, %rs178;
$L__BB0_31:
	cvt.u32.u16 	%r18, %rs179;
	setp.lt.u32 	%p27, %r3, %r18;
	@%p27 bra 	$L__BB0_33;
	sub.s32 	%r77, %r3, %r18;
	shl.b32 	%r78, %r77, 8;
	add.s32 	%r79, %r13, %r78;
	ld.shared.u16 	%rs151, [%r79];
	add.s16 	%rs179, %rs151, %rs179;
$L__BB0_33:
	st.shared.v4.u16 	[%r8], {%rs172, %rs177, %rs178, %rs179};
	bar.sync 	0;
	cvt.u32.u16 	%r19, %rs172;
	add.s32 	%r80, %r1, %r19;
	setp.gt.u32 	%p28, %r80, 31;
	@%p28 bra 	$L__BB0_35;
	shl.b32 	%r81, %r19, 3;
	add.s32 	%r82, %r8, %r81;
	ld.shared.u16 	%rs152, [%r82];
	add.s16 	%rs172, %rs152, %rs172;
$L__BB0_35:
	cvt.u32.u16 	%r83, %rs177;
	add.s32 	%r20, %r3, %r83;
	setp.gt.u32 	%p29, %r20, 31;
	@%p29 bra 	$L__BB0_37;
	shl.b32 	%r84, %r20, 8;
	add.s32 	%r85, %r10, %r84;
	ld.shared.u16 	%rs153, [%r85];
	add.s16 	%rs177, %rs153, %rs177;
$L__BB0_37:
	cvt.u32.u16 	%r21, %rs178;
	setp.lt.u32 	%p30, %r1, %r21;
	@%p30 bra 	$L__BB0_39;
	sub.s32 	%r86, %r1, %r21;
	shl.b32 	%r87, %r86, 3;
	add.s32 	%r88, %r7, %r87;
	ld.shared.u16 	%rs154, [%r88+4];
	add.s16 	%rs178, %rs154, %rs178;
$L__BB0_39:
	cvt.u32.u16 	%r22, %rs179;
	setp.lt.u32 	%p31, %r3, %r22;
	@%p31 bra 	$L__BB0_41;
	sub.s32 	%r89, %r3, %r22;
	shl.b32 	%r90, %r89, 8;
	add.s32 	%r91, %r13, %r90;
	ld.shared.u16 	%rs155, [%r91];
	add.s16 	%rs179, %rs155, %rs179;
$L__BB0_41:
	st.shared.v4.u16 	[%r8], {%rs172, %rs177, %rs178, %rs179};
	bar.sync 	0;
	cvt.u32.u16 	%r23, %rs172;
	add.s32 	%r92, %r1, %r23;
	setp.gt.u32 	%p32, %r92, 31;
	@%p32 bra 	$L__BB0_43;
	shl.b32 	%r93, %r23, 3;
	add.s32 	%r94, %r8, %r93;
	ld.shared.u16 	%rs156, [%r94];
	add.s16 	%rs172, %rs156, %rs172;
$L__BB0_43:
	cvt.u32.u16 	%r95, %rs177;
	add.s32 	%r24, %r3, %r95;
	setp.gt.u32 	%p33, %r24, 31;
	@%p33 bra 	$L__BB0_45;
	shl.b32 	%r96, %r24, 8;
	add.s32 	%r97, %r10, %r96;
	ld.shared.u16 	%rs157, [%r97];
	add.s16 	%rs177, %rs157, %rs177;
$L__BB0_45:
	cvt.u32.u16 	%r25, %rs178;
	setp.lt.u32 	%p34, %r1, %r25;
	@%p34 bra 	$L__BB0_47;
	sub.s32 	%r98, %r1, %r25;
	shl.b32 	%r99, %r98, 3;
	add.s32 	%r100, %r7, %r99;
	ld.shared.u16 	%rs158, [%r100+4];
	add.s16 	%rs178, %rs158, %rs178;
$L__BB0_47:
	cvt.u32.u16 	%r26, %rs179;
	setp.lt.u32 	%p35, %r3, %r26;
	@%p35 bra 	$L__BB0_49;
	sub.s32 	%r101, %r3, %r26;
	shl.b32 	%r102, %r101, 8;
	add.s32 	%r103, %r13, %r102;
	ld.shared.u16 	%rs159, [%r103];
	add.s16 	%rs179, %rs159, %rs179;
$L__BB0_49:
	st.shared.v4.u16 	[%r8], {%rs172, %rs177, %rs178, %rs179};
	bar.sync 	0;
	cvt.u32.u16 	%r27, %rs172;
	add.s32 	%r104, %r1, %r27;
	setp.gt.u32 	%p36, %r104, 31;
	@%p36 bra 	$L__BB0_51;
	shl.b32 	%r105, %r27, 3;
	add.s32 	%r106, %r8, %r105;
	ld.shared.u16 	%rs160, [%r106];
	add.s16 	%rs172, %rs160, %rs172;
$L__BB0_51:
	cvt.u32.u16 	%r107, %rs177;
	add.s32 	%r28, %r3, %r107;
	setp.gt.u32 	%p37, %r28, 31;
	@%p37 bra 	$L__BB0_53;
	shl.b32 	%r108, %r28, 8;
	add.s32 	%r109, %r10, %r108;
	ld.shared.u16 	%rs161, [%r109];
	add.s16 	%rs177, %rs161, %rs177;
$L__BB0_53:
	cvt.u32.u16 	%r29, %rs178;
	setp.lt.u32 	%p38, %r1, %r29;
	@%p38 bra 	$L__BB0_55;
	sub.s32 	%r110, %r1, %r29;
	shl.b32 	%r111, %r110, 3;
	add.s32 	%r112, %r7, %r111;
	ld.shared.u16 	%rs162, [%r112+4];
	add.s16 	%rs178, %rs162, %rs178;
$L__BB0_55:
	cvt.u32.u16 	%r30, %rs179;
	setp.lt.u32 	%p39, %r3, %r30;
	@%p39 bra 	$L__BB0_57;
	sub.s32 	%r113, %r3, %r30;
	shl.b32 	%r114, %r113, 8;
	add.s32 	%r115, %r13, %r114;
	ld.shared.u16 	%rs163, [%r115];
	add.s16 	%rs179, %rs163, %rs179;
$L__BB0_57:
	st.shared.v4.u16 	[%r8], {%rs172, %rs177, %rs178, %rs179};
	bar.sync 	0;
	cvt.u32.u16 	%r31, %rs172;
	add.s32 	%r116, %r1, %r31;
	setp.gt.u32 	%p40, %r116, 31;
	@%p40 bra 	$L__BB0_59;
	shl.b32 	%r117, %r31, 3;
	add.s32 	%r118, %r8, %r117;
	ld.shared.u16 	%rs164, [%r118];
	add.s16 	%rs172, %rs164, %rs172;
$L__BB0_59:
	cvt.u32.u16 	%r119, %rs177;
	add.s32 	%r32, %r3, %r119;
	setp.gt.u32 	%p41, %r32, 31;
	@%p41 bra 	$L__BB0_61;
	shl.b32 	%r120, %r32, 8;
	add.s32 	%r121, %r10, %r120;
	ld.shared.u16 	%rs165, [%r121];
	add.s16 	%rs177, %rs165, %rs177;
$L__BB0_61:
	cvt.u32.u16 	%r33, %rs178;
	setp.lt.u32 	%p42, %r1, %r33;
	@%p42 bra 	$L__BB0_63;
	sub.s32 	%r122, %r1, %r33;
	shl.b32 	%r123, %r122, 3;
	add.s32 	%r124, %r7, %r123;
	ld.shared.u16 	%rs166, [%r124+4];
	add.s16 	%rs178, %rs166, %rs178;
$L__BB0_63:
	cvt.u32.u16 	%r34, %rs179;
	setp.lt.u32 	%p43, %r3, %r34;
	@%p43 bra 	$L__BB0_65;
	sub.s32 	%r125, %r3, %r34;
	shl.b32 	%r126, %r125, 8;
	add.s32 	%r127, %r13, %r126;
	ld.shared.u16 	%rs167, [%r127];
	add.s16 	%rs179, %rs167, %rs179;
$L__BB0_65:
	st.shared.v4.u16 	[%r8], {%rs172, %rs177, %rs178, %rs179};
	bar.sync 	0;
	cvta.to.global.u64 	%rd29, %rd9;
	mul.wide.u32 	%rd30, %r6, 8;
	add.s64 	%rd31, %rd29, %rd30;
	ld.shared.v4.u16 	{%rs168, %rs169, %rs170, %rs171}, [%r8];
	st.global.v4.u16 	[%rd31], {%rs168, %rs169, %rs170, %rs171};
	cvta.to.global.u64 	%rd32, %rd8;
	mul.wide.u32 	%rd33, %r6, 4;
	add.s64 	%rd34, %rd32, %rd33;
	add.s32 	%r128, %r6, 1;
	st.global.u32 	[%rd34], %r128;
$L__BB0_66:
	ret;

}
	// .globl	globalizeLinks
.visible .entry globalizeLinks(
	.param .u64 .ptr .align 1 globalizeLinks_param_0,
	.param .u32 globalizeLinks_param_1,
	.param .u32 globalizeLinks_param_2,
	.param .u32 globalizeLinks_param_3,
	.param .u32 globalizeLinks_param_4
)
{
	.reg .pred 	%p<6>;
	.reg .b16 	%rs<9>;
	.reg .b32 	%r<14>;
	.reg .b64 	%rd<7>;

	ld.param.u64 	%rd3, [globalizeLinks_param_0];
	ld.param.u32 	%r5, [globalizeLinks_param_1];
	ld.param.u32 	%r4, [globalizeLinks_param_3];
	ld.param.u32 	%r6, [globalizeLinks_param_4];
	cvta.to.global.u64 	%rd1, %rd3;
	mov.u32 	%r7, %ntid.x;
	mov.u32 	%r8, %tid.x;
	mad.lo.s32 	%r1, %r5, %r7, %r8;
	mov.u32 	%r9, %ctaid.y;
	mov.u32 	%r10, %ntid.y;
	mov.u32 	%r11, %tid.y;
	mad.lo.s32 	%r2, %r9, %r10, %r11;
	setp.ge.u32 	%p1, %r2, %r6;
	setp.ge.u32 	%p2, %r1, %r4;
	or.pred  	%p3, %p2, %p1;
	@%p3 bra 	$L__BB1_5;
	mad.lo.s32 	%r3, %r4, %r2, %r1;
	mul.wide.u32 	%rd4, %r3, 8;
	add.s64 	%rd2, %rd1, %rd4;
	ld.global.u16 	%rs1, [%rd2];
	setp.eq.s16 	%p4, %rs1, 0;
	mov.b16 	%rs8, 0;
	@%p4 bra 	$L__BB1_4;
	mov.u16 	%rs8, %rs1;
$L__BB1_3:
	cvt.u32.u16 	%r12, %rs8;
	add.s32 	%r13, %r3, %r12;
	mul.wide.u32 	%rd5, %r13, 8;
	add.s64 	%rd6, %rd1, %rd5;
	ld.global.u16 	%rs6, [%rd6];
	add.s16 	%rs8, %rs6, %rs8;
	setp.ne.s16 	%p5, %rs6, 0;
	@%p5 bra 	$L__BB1_3;
$L__BB1_4:
	st.global.u16 	[%rd2], %rs8;
$L__BB1_5:
	ret;

}
	// .globl	labelWithConnectionInfoMore32
.visible .entry labelWithConnectionInfoMore32(
	.param .u64 .ptr .align 1 labelWithConnectionInfoMore32_param_0,
	.param .u64 .ptr .align 1 labelWithConnectionInfoMore32_param_1,
	.param .u64 .ptr .align 1 labelWithConnectionInfoMore32_param_2,
	.param .u64 .ptr .align 1 labelWithConnectionInfoMore32_param_3,
	.param .u64 .ptr .align 1 labelWithConnectionInfoMore32_param_4,
	.param .u32 labelWithConnectionInfoMore32_param_5,
	.param .u32 labelWithConnectionInfoMore32_param_6,
	.param .u32 labelWithConnectionInfoMore32_param_7
)
{
	.reg .pred 	%p<40>;
	.reg .b16 	%rs<127>;
	.reg .b32 	%r<104>;
	.reg .b64 	%rd<51>;

	ld.param.u64 	%rd12, [labelWithConnectionInfoMore32_param_0];
	ld.param.u64 	%rd13, [labelWithConnectionInfoMore32_param_1];
	ld.param.u64 	%rd14, [labelWithConnectionInfoMore32_param_2];
	ld.param.u64 	%rd15, [labelWithConnectionInfoMore32_param_3];
	ld.param.u64 	%rd16, [labelWithConnectionInfoMore32_param_4];
	ld.param.u32 	%r25, [labelWithConnectionInfoMore32_param_6];
	ld.param.u32 	%r27, [labelWithConnectionInfoMore32_param_7];
	cvta.to.global.u64 	%rd1, %rd16;
	cvta.to.global.u64 	%rd2, %rd15;
	cvta.to.global.u64 	%rd3, %rd14;
	mov.u32 	%r28, %ctaid.x;
	mov.u32 	%r29, %ntid.x;
	mov.u32 	%r30, %tid.x;
	mad.lo.s32 	%r1, %r28, %r29, %r30;
	mov.u32 	%r31, %ctaid.y;
	mov.u32 	%r32, %ntid.y;
	mov.u32 	%r33, %tid.y;
	mad.lo.s32 	%r34, %r31, %r32, %r33;
	setp.ge.u32 	%p1, %r1, %r25;
	setp.ge.u32 	%p2, %r34, %r27;
	or.pred  	%p3, %p1, %p2;
	@%p3 bra 	$L__BB2_42;
	mul.lo.s32 	%r3, %r25, %r34;
	add.s32 	%r4, %r3, %r1;
	cvt.u64.u32 	%rd17, %r4;
	add.s64 	%rd18, %rd3, %rd17;
	ld.global.u8 	%rs1, [%rd18];
	add.s64 	%rd19, %rd2, %rd17;
	ld.global.u8 	%rs2, [%rd19];
	add.s64 	%rd20, %rd1, %rd17;
	ld.global.u8 	%rs3, [%rd20];
	cvt.u32.u16 	%r35, %rs3;
	and.b32  	%r5, %r35, 255;
	add.s32 	%r36, %r25, -1;
	setp.ge.u32 	%p4, %r1, %r36;
	mov.b16 	%rs120, 0;
	@%p4 bra 	$L__BB2_5;
	add.s32 	%r37, %r4, 1;
	cvt.u64.u32 	%rd4, %r37;
	add.s64 	%rd21, %rd3, %rd4;
	ld.global.u8 	%rs36, [%rd21];
	min.u16 	%rs39, %rs36, %rs1;
	max.u16 	%rs40, %rs36, %rs1;
	sub.s16 	%rs41, %rs40, %rs39;
	setp.gt.u16 	%p5, %rs41, 19;
	@%p5 bra 	$L__BB2_5;
	add.s64 	%rd22, %rd1, %rd4;
	ld.global.u8 	%rs4, [%rd22];
	add.s64 	%rd23, %rd2, %rd4;
	ld.global.u8 	%rs43, [%rd23];
	min.u16 	%rs46, %rs43, %rs2;
	max.u16 	%rs47, %rs43, %rs2;
	sub.s16 	%rs48, %rs47, %rs46;
	setp.gt.u16 	%p6, %rs48, 19;
	@%p6 bra 	$L__BB2_5;
	min.u16 	%rs51, %rs4, %rs3;
	max.u16 	%rs52, %rs4, %rs3;
	sub.s16 	%rs53, %rs52, %rs51;
	setp.lt.u16 	%p7, %rs53, 20;
	selp.u16 	%rs120, 1, 0, %p7;
$L__BB2_5:
	setp.eq.s32 	%p8, %r1, 0;
	mov.b16 	%rs124, 0;
	@%p8 bra 	$L__BB2_9;
	add.s32 	%r38, %r4, -1;
	cvt.u64.u32 	%rd5, %r38;
	add.s64 	%rd24, %rd3, %rd5;
	ld.global.u8 	%rs56, [%rd24];
	min.u16 	%rs59, %rs56, %rs1;
	max.u16 	%rs60, %rs56, %rs1;
	sub.s16 	%rs61, %rs60, %rs59;
	setp.gt.u16 	%p9, %rs61, 19;
	@%p9 bra 	$L__BB2_9;
	add.s64 	%rd25, %rd1, %rd5;
	ld.global.u8 	%rs7, [%rd25];
	add.s64 	%rd26, %rd2, %rd5;
	ld.global.u8 	%rs63, [%rd26];
	min.u16 	%rs66, %rs63, %rs2;
	max.u16 	%rs67, %rs63, %rs2;
	sub.s16 	%rs68, %rs67, %rs66;
	setp.gt.u16 	%p10, %rs68, 19;
	@%p10 bra 	$L__BB2_9;
	min.u16 	%rs71, %rs7, %rs3;
	max.u16 	%rs72, %rs7, %rs3;
	sub.s16 	%rs73, %rs72, %rs71;
	setp.lt.u16 	%p11, %rs73, 20;
	selp.u16 	%rs124, 1, 0, %p11;
$L__BB2_9:
	add.s32 	%r39, %r27, -1;
	setp.ge.u32 	%p12, %r34, %r39;
	mov.b16 	%rs122, 0;
	@%p12 bra 	$L__BB2_13;
	add.s32 	%r40, %r4, %r25;
	cvt.u64.u32 	%rd6, %r40;
	add.s64 	%rd27, %rd3, %rd6;
	ld.global.u8 	%rs76, [%rd27];
	min.u16 	%rs79, %rs76, %rs1;
	max.u16 	%rs80, %rs76, %rs1;
	sub.s16 	%rs81, %rs80, %rs79;
	setp.gt.u16 	%p13, %rs81, 19;
	@%p13 bra 	$L__BB2_13;
	add.s64 	%rd28, %rd1, %rd6;
	ld.global.u8 	%rs10, [%rd28];
	add.s64 	%rd29, %rd2, %rd6;
	ld.global.u8 	%rs83, [%rd29];
	min.u16 	%rs86, %rs83, %rs2;
	max.u16 	%rs87, %rs83, %rs2;
	sub.s16 	%rs88, %rs87, %rs86;
	setp.gt.u16 	%p14, %rs88, 19;
	@%p14 bra 	$L__BB2_13;
	min.u16 	%rs91, %rs10, %rs3;
	max.u16 	%rs92, %rs10, %rs3;
	sub.s16 	%rs93, %rs92, %rs91;
	setp.lt.u16 	%p15, %rs93, 20;
	selp.u16 	%rs122, 1, 0, %p15;
$L__BB2_13:
	setp.eq.s32 	%p16, %r34, 0;
	mov.b16 	%rs126, 0;
	@%p16 bra 	$L__BB2_17;
	sub.s32 	%r41, %r3, %r25;
	add.s32 	%r42, %r41, %r1;
	cvt.u64.u32 	%rd7, %r42;
	add.s64 	%rd30, %rd3, %rd7;
	ld.global.u8 	%rs96, [%rd30];
	min.u16 	%rs99, %rs96, %rs1;
	max.u16 	%rs100, %rs96, %rs1;
	sub.s16 	%rs101, %rs100, %rs99;
	setp.gt.u16 	%p17, %rs101, 19;
	@%p17 bra 	$L__BB2_17;
	add.s64 	%rd31, %rd1, %rd7;
	ld.global.u8 	%rs13, [%rd31];
	add.s64 	%rd32, %rd2, %rd7;
	ld.global.u8 	%rs103, [%rd32];
	min.u16 	%rs106, %rs103, %rs2;
	max.u16 	%rs107, %rs103, %rs2;
	sub.s16 	%rs108, %rs107, %rs106;
	setp.gt.u16 	%p18, %rs108, 19;
	@%p18 bra 	$L__BB2_17;
	min.u16 	%rs111, %rs13, %rs3;
	max.u16 	%rs112, %rs13, %rs3;
	sub.s16 	%rs113, %rs112, %rs111;
	setp.lt.u16 	%p19, %rs113, 20;
	selp.u16 	%rs126, 1, 0, %p19;
$L__BB2_17:
	add.s32 	%r100, %r1, 1;
	setp.ge.s32 	%p20, %r100, %r25;
	@%p20 bra 	$L__BB2_23;
	cvt.u32.u16 	%r43, %rs2;
	and.b32  	%r7, %r43, 255;
	cvt.u32.u16 	%r44, %rs1;
	and.b32  	%r8, %r44, 255;
	bra.uni 	$L__BB2_20;
$L__BB2_19:
	sub.s32 	%r56, %r100, %r1;
	cvt.u16.u32 	%rs120, %r56;
	add.s32 	%r100, %r100, 1;
	setp.ge.s32 	%p24, %r100, %r25;
	@%p24 bra 	$L__BB2_23;
$L__BB2_20:
	add.s32 	%r45, %r100, %r3;
	cvt.u64.u32 	%rd8, %r45;
	add.s64 	%rd33, %rd3, %rd8;
	ld.global.u8 	%r46, [%rd33];
	sub.s32 	%r47, %r46, %r8;
	abs.s32 	%r48, %r47;
	setp.gt.u32 	%p21, %r48, 19;
	@%p21 bra 	$L__BB2_23;
	add.s64 	%rd34, %rd1, %rd8;
	ld.global.u8 	%rs18, [%rd34];
	add.s64 	%rd35, %rd2, %rd8;
	ld.global.u8 	%r49, [%rd35];
	sub.s32 	%r50, %r49, %r7;
	abs.s32 	%r51, %r50;
	setp.gt.u32 	%p22, %r51, 19;
	@%p22 bra 	$L__BB2_23;
	cvt.u32.u16 	%r52, %rs18;
	and.b32  	%r53, %r52, 255;
	sub.s32 	%r54, %r53, %r5;
	abs.s32 	%r55, %r54;
	setp.lt.u32 	%p23, %r55, 20;
	@%p23 bra 	$L__BB2_19;
$L__BB2_23:
	add.s32 	%r101, %r34, 1;
	setp.ge.s32 	%p25, %r101, %r27;
	@%p25 bra 	$L__BB2_29;
	cvt.u32.u16 	%r57, %rs2;
	and.b32  	%r12, %r57, 255;
	cvt.u32.u16 	%r58, %rs1;
	and.b32  	%r13, %r58, 255;
	bra.uni 	$L__BB2_26;
$L__BB2_25:
	sub.s32 	%r70, %r101, %r34;
	cvt.u16.u32 	%rs122, %r70;
	add.s32 	%r101, %r101, 1;
	setp.ge.s32 	%p29, %r101, %r27;
	@%p29 bra 	$L__BB2_29;
$L__BB2_26:
	mad.lo.s32 	%r59, %r101, %r25, %r1;
	cvt.u64.u32 	%rd9, %r59;
	add.s64 	%rd36, %rd3, %rd9;
	ld.global.u8 	%r60, [%rd36];
	sub.s32 	%r61, %r60, %r13;
	abs.s32 	%r62, %r61;
	setp.gt.u32 	%p26, %r62, 19;
	@%p26 bra 	$L__BB2_29;
	add.s64 	%rd37, %rd1, %rd9;
	ld.global.u8 	%rs22, [%rd37];
	add.s64 	%rd38, %rd2, %rd9;
	ld.global.u8 	%r63, [%rd38];
	sub.s32 	%r64, %r63, %r12;
	abs.s32 	%r65, %r64;
	setp.gt.u32 	%p27, %r65, 19;
	@%p27 bra 	$L__BB2_29;
	cvt.u32.u16 	%r66, %rs22;
	and.b32  	%r67, %r66, 255;
	sub.s32 	%r68, %r67, %r5;
	abs.s32 	%r69, %r68;
	setp.lt.u32 	%p28, %r69, 20;
	@%p28 bra 	$L__BB2_25;
$L__BB2_29:
	add.s32 	%r102, %r1, -1;
	setp.lt.s32 	%p30, %r102, 0;
	@%p30 bra 	$L__BB2_35;
	cvt.u16.u32 	%rs114, %r102;
	add.s16 	%rs24, %rs114, 1;
	cvt.u32.u16 	%r71, %rs2;
	and.b32  	%r17, %r71, 255;
	cvt.u32.u16 	%r72, %rs1;
	and.b32  	%r18, %r72, 255;
	mov.u16 	%rs123, %rs124;
$L__BB2_31:
	add.s32 	%r73, %r102, %r3;
	cvt.u64.u32 	%rd10, %r73;
	add.s64 	%rd39, %rd3, %rd10;
	ld.global.u8 	%r74, [%rd39];
	sub.s32 	%r75, %r74, %r18;
	abs.s32 	%r76, %r75;
	setp.gt.u32 	%p31, %r76, 19;
	mov.u16 	%rs124, %rs123;
	@%p31 bra 	$L__BB2_35;
	add.s64 	%rd40, %rd1, %rd10;
	ld.global.u8 	%rs26, [%rd40];
	add.s64 	%rd41, %rd2, %rd10;
	ld.global.u8 	%r77, [%rd41];
	sub.s32 	%r78, %r77, %r17;
	abs.s32 	%r79, %r78;
	setp.gt.u32 	%p32, %r79, 19;
	mov.u16 	%rs124, %rs123;
	@%p32 bra 	$L__BB2_35;
	cvt.u32.u16 	%r80, %rs26;
	and.b32  	%r81, %r80, 255;
	sub.s32 	%r82, %r81, %r5;
	abs.s32 	%r83, %r82;
	setp.gt.u32 	%p33, %r83, 19;
	mov.u16 	%rs124, %rs123;
	@%p33 bra 	$L__BB2_35;
	sub.s32 	%r84, %r1, %r102;
	cvt.u16.u32 	%rs123, %r84;
	add.s32 	%r20, %r102, -1;
	setp.ne.s32 	%p34, %r102, 0;
	mov.u32 	%r102, %r20;
	mov.u16 	%rs124, %rs24;
	@%p34 bra 	$L__BB2_31;
$L__BB2_35:
	setp.eq.s32 	%p35, %r34, 0;
	@%p35 bra 	$L__BB2_41;
	cvt.u16.u32 	%rs29, %r34;
	cvt.u32.u16 	%r85, %rs2;
	and.b32  	%r21, %r85, 255;
	cvt.u32.u16 	%r86, %rs1;
	and.b32  	%r22, %r86, 255;
	mov.u32 	%r103, %r34;
	mov.u16 	%rs125, %rs126;
$L__BB2_37:
	add.s32 	%r24, %r103, -1;
	mad.lo.s32 	%r87, %r24, %r25, %r1;
	cvt.u64.u32 	%rd11, %r87;
	add.s64 	%rd42, %rd3, %rd11;
	ld.global.u8 	%r88, [%rd42];
	sub.s32 	%r89, %r88, %r22;
	abs.s32 	%r90, %r89;
	setp.gt.u32 	%p36, %r90, 19;
	mov.u16 	%rs126, %rs125;
	@%p36 bra 	$L__BB2_41;
	add.s64 	%rd43, %rd1, %rd11;
	ld.global.u8 	%rs31, [%rd43];
	add.s64 	%rd44, %rd2, %rd11;
	ld.global.u8 	%r91, [%rd44];
	sub.s32 	%r92, %r91, %r21;
	abs.s32 	%r93, %r92;
	setp.gt.u32 	%p37, %r93, 19;
	mov.u16 	%rs126, %rs125;
	@%p37 bra 	$L__BB2_41;
	cvt.u32.u16 	%r94, %rs31;
	and.b32  	%r95, %r94, 255;
	sub.s32 	%r96, %r95, %r5;
	abs.s32 	%r97, %r96;
	setp.gt.u32 	%p38, %r97, 19;
	mov.u16 	%rs126, %rs125;
	@%p38 bra 	$L__BB2_41;
	sub.s32 	%r98, %r34, %r24;
	cvt.u16.u32 	%rs125, %r98;
	setp.gt.s32 	%p39, %r103, 1;
	mov.u32 	%r103, %r24;
	mov.u16 	%rs126, %rs29;
	@%p39 bra 	$L__BB2_37;
$L__BB2_41:
	cvta.to.global.u64 	%rd45, %rd13;
	mul.wide.u32 	%rd46, %r4, 8;
	add.s64 	%rd47, %rd45, %rd46;
	st.global.v4.u16 	[%rd47], {%rs120, %rs122, %rs124, %rs126};
	cvta.to.global.u64 	%rd48, %rd12;
	mul.wide.u32 	%rd49, %r4, 4;
	add.s64 	%rd50, %rd48, %rd49;
	add.s32 	%r99, %r4, 1;
	st.global.u32 	[%rd50], %r99;
$L__BB2_42:
	ret;

}
	// .globl	labelComponentsFar
.visible .entry labelComponentsFar(
	.param .u64 .ptr .align 1 labelComponentsFar_param_0,
	.param .u64 .ptr .align 1 labelComponentsFar_param_1,
	.param .u64 .ptr .align 1 labelComponentsFar_param_2,
	.param .u32 labelComponentsFar_param_3,
	.param .u32 labelComponentsFar_param_4,
	.param .u64 .ptr .align 1 labelComponentsFar_param_5
)
{
	.reg .pred 	%p<12>;
	.reg .b16 	%rs<5>;
	.reg .b32 	%r<52>;
	.reg .b64 	%rd<27>;

	ld.param.u64 	%rd6, [labelComponentsFar_param_0];
	ld.param.u64 	%rd4, [labelComponentsFar_param_1];
	ld.param.u64 	%rd5, [labelComponentsFar_param_2];
	ld.param.u32 	%r17, [labelComponentsFar_param_3];
	ld.param.u32 	%r18, [labelComponentsFar_param_4];
	ld.param.u64 	%rd7, [labelComponentsFar_param_5];
	cvta.to.global.u64 	%rd1, %rd7;
	cvta.to.global.u64 	%rd2, %rd6;
	mov.u32 	%r20, %ctaid.x;
	mov.u32 	%r21, %ntid.x;
	mov.u32 	%r22, %tid.x;
	mad.lo.s32 	%r1, %r20, %r21, %r22;
	mov.u32 	%r23, %ctaid.y;
	mov.u32 	%r24, %ntid.y;
	mov.u32 	%r25, %tid.y;
	mad.lo.s32 	%r26, %r23, %r24, %r25;
	setp.ge.u32 	%p1, %r1, %r17;
	setp.ge.u32 	%p2, %r26, %r18;
	or.pred  	%p3, %p1, %p2;
	@%p3 bra 	$L__BB3_14;
	cvta.to.global.u64 	%rd8, %rd5;
	mad.lo.s32 	%r3, %r17, %r26, %r1;
	mul.wide.s32 	%rd9, %r3, 4;
	add.s64 	%rd3, %rd2, %rd9;
	ld.global.u32 	%r47, [%rd3];
	mul.wide.s32 	%rd10, %r3, 8;
	add.s64 	%rd11, %rd8, %rd10;
	ld.global.v4.u16 	{%rs4, %rs1, %rs2, %rs3}, [%rd11];
	cvt.u32.u16 	%r27, %rs4;
	mul.wide.u32 	%rd12, %r27, 4;
	add.s64 	%rd13, %rd3, %rd12;
	ld.global.u32 	%r5, [%rd13];
	setp.le.u32 	%p4, %r5, %r47;
	@%p4 bra 	$L__BB3_3;
	mov.b32 	%r28, 1;
	st.global.u32 	[%rd1], %r28;
	mov.u32 	%r47, %r5;
$L__BB3_3:
	cvt.u32.u16 	%r29, %rs1;
	add.s32 	%r30, %r26, %r29;
	mad.lo.s32 	%r31, %r30, %r17, %r1;
	mul.wide.u32 	%rd14, %r31, 4;
	add.s64 	%rd15, %rd2, %rd14;
	ld.global.u32 	%r7, [%rd15];
	setp.le.u32 	%p5, %r7, %r47;
	@%p5 bra 	$L__BB3_5;
	mov.b32 	%r32, 1;
	st.global.u32 	[%rd1], %r32;
	mov.u32 	%r47, %r7;
$L__BB3_5:
	cvt.u32.u16 	%r33, %rs2;
	sub.s32 	%r34, %r3, %r33;
	mul.wide.s32 	%rd16, %r34, 4;
	add.s64 	%rd17, %rd2, %rd16;
	ld.global.u32 	%r9, [%rd17];
	setp.le.u32 	%p6, %r9, %r47;
	@%p6 bra 	$L__BB3_7;
	mov.b32 	%r35, 1;
	st.global.u32 	[%rd1], %r35;
	mov.u32 	%r47, %r9;
$L__BB3_7:
	cvt.u32.u16 	%r36, %rs3;
	sub.s32 	%r37, %r26, %r36;
	mad.lo.s32 	%r38, %r37, %r17, %r1;
	mul.wide.u32 	%rd18, %r38, 4;
	add.s64 	%rd19, %rd2, %rd18;
	ld.global.u32 	%r11, [%rd19];
	setp.le.u32 	%p7, %r11, %r47;
	@%p7 bra 	$L__BB3_9;
	mov.b32 	%r39, 1;
	st.global.u32 	[%rd1], %r39;
	mov.u32 	%r47, %r11;
$L__BB3_9:
	setp.ne.s16 	%p8, %rs2, 0;
	selp.s32 	%r40, -1, 0, %p8;
	mul.wide.s32 	%rd20, %r40, 4;
	add.s64 	%rd21, %rd3, %rd20;
	ld.global.u32 	%r13, [%rd21];
	setp.le.u32 	%p9, %r13, %r47;
	@%p9 bra 	$L__BB3_11;
	mov.b32 	%r41, 1;
	st.global.u32 	[%rd1], %r41;
	mov.u32 	%r47, %r13;
$L__BB3_11:
	setp.ne.s16 	%p10, %rs3, 0;
	selp.s32 	%r42, -1, 0, %p10;
	add.s32 	%r43, %r26, %r42;
	mad.lo.s32 	%r44, %r43, %r17, %r1;
	mul.wide.u32 	%rd22, %r44, 4;
	add.s64 	%rd23, %rd2, %rd22;
	ld.global.u32 	%r15, [%rd23];
	setp.le.u32 	%p11, %r15, %r47;
	@%p11 bra 	$L__BB3_13;
	mov.b32 	%r45, 1;
	st.global.u32 	[%rd1], %r45;
	mov.u32 	%r47, %r15;
$L__BB3_13:
	cvta.to.global.u64 	%rd24, %rd4;
	add.s64 	%rd26, %rd24, %rd9;
	st.global.u32 	[%rd26], %r47;
$L__BB3_14:
	ret;

}


// ===== COMPILED SASS (sm_100) =====

	.target	sm_100

	.elftype	@"ET_EXEC"


//--------------------- .note.nv.tkinfo           --------------------------
	.section	.note.nv.tkinfo,"",@"SHT_NOTE"
	.sectionflags	@"SHF_NOTE_NV_TKINFO"
	.tkinfo
        /*0018*/ 	.word	0x00000002
        /*0030*/ 	.string	""
        /*0030*/ 	.string	"ptxas"
        /*0030*/ 	.string	"Cuda compilation tools, release 13.0, V13.0.88"
        /*0030*/ 	.string	"Build cuda_13.0.r13.0/compiler.36424714_0"
        /*0030*/ 	.string	"-arch sm_100 -m 64 "



//--------------------- .note.nv.cuinfo           --------------------------
	.section	.note.nv.cuinfo,"",@"SHT_NOTE"
	.sectionflags	@"SHF_NOTE_NV_CUINFO"
        /*0018*/ 	.short	0x0002
        /*001a*/ 	.short	0x0064
        /*001c*/ 	.short	0x0082
	.zero		2


//--------------------- .nv.info                  --------------------------
	.section	.nv.info,"",@"SHT_CUDA_INFO"
	.align	4


	//----- nvinfo : EIATTR_REGCOUNT
	.align		4
        /*0000*/ 	.byte	0x04, 0x2f
        /*0002*/ 	.short	(.L_1 - .L_0)
	.align		4
.L_0:
        /*0004*/ 	.word	index@(labelWithSharedLinks)
        /*0008*/ 	.word	0x00000018


	//----- nvinfo : EIATTR_FRAME_SIZE
	.align		4
.L_1:
        /*000c*/ 	.byte	0x04, 0x11
        /*000e*/ 	.short	(.L_3 - .L_2)
	.align		4
.L_2:
        /*0010*/ 	.word	index@(labelWithSharedLinks)
        /*0014*/ 	.word	0x00000000


	//----- nvinfo : EIATTR_REGCOUNT
	.align		4
.L_3:
        /*0018*/ 	.byte	0x04, 0x2f
        /*001a*/ 	.short	(.L_5 - .L_4)
	.align		4
.L_4:
        /*001c*/ 	.word	index@(globalizeLinks)
        /*0020*/ 	.word	0x0000000e


	//----- nvinfo : EIATTR_FRAME_SIZE
	.align		4
.L_5:
        /*0024*/ 	.byte	0x04, 0x11
        /*0026*/ 	.short	(.L_7 - .L_6)
	.align		4
.L_6:
        /*0028*/ 	.word	index@(globalizeLinks)
        /*002c*/ 	.word	0x00000000


	//----- nvinfo : EIATTR_REGCOUNT
	.align		4
.L_7:
        /*0030*/ 	.byte	0x04, 0x2f
        /*0032*/ 	.short	(.L_9 - .L_8)
	.align		4
.L_8:
        /*0034*/ 	.word	index@(labelWithConnectionInfoMore32)
        /*0038*/ 	.word	0x00000014


	//----- nvinfo : EIATTR_FRAME_SIZE
	.align		4
.L_9:
        /*003c*/ 	.byte	0x04, 0x11
        /*003e*/ 	.short	(.L_11 - .L_10)
	.align		4
.L_10:
        /*0040*/ 	.word	index@(labelWithConnectionInfoMore32)
        /*0044*/ 	.word	0x00000000


	//----- nvinfo : EIATTR_REGCOUNT
	.align		4
.L_11:
        /*0048*/ 	.byte	0x04, 0x2f
        /*004a*/ 	.short	(.L_13 - .L_12)
	.align		4
.L_12:
        /*004c*/ 	.word	index@(labelComponentsFar)
        /*0050*/ 	.word	0x0000001a


	//----- nvinfo : EIATTR_FRAME_SIZE
	.align		4
.L_13:
        /*0054*/ 	.byte	0x04, 0x11
        /*0056*/ 	.short	(.L_15 - .L_14)
	.align		4
.L_14:
        /*0058*/ 	.word	index@(labelComponentsFar)
        /*005c*/ 	.word	0x00000000


	//----- nvinfo : EIATTR_MIN_STACK_SIZE
	.align		4
.L_15:
        /*0060*/ 	.byte	0x04, 0x12
        /*0062*/ 	.short	(.L_17 - .L_16)
	.align		4
.L_16:
        /*0064*/ 	.word	index@(labelComponentsFar)
        /*0068*/ 	.word	0x00000000


	//----- nvinfo : EIATTR_MIN_STACK_SIZE
	.align		4
.L_17:
        /*006c*/ 	.byte	0x04, 0x12
        /*006e*/ 	.short	(.L_19 - .L_18)
	.align		4
.L_18:
        /*0070*/ 	.word	index@(labelWithConnectionInfoMore32)
        /*0074*/ 	.word	0x00000000


	//----- nvinfo : EIATTR_MIN_STACK_SIZE
	.align		4
.L_19:
        /*0078*/ 	.byte	0x04, 0x12
        /*007a*/ 	.short	(.L_21 - .L_20)
	.align		4
.L_20:
        /*007c*/ 	.word	index@(globalizeLinks)
        /*0080*/ 	.word	0x00000000


	//----- nvinfo : EIATTR_MIN_STACK_SIZE
	.align		4
.L_21:
        /*0084*/ 	.byte	0x04, 0x12
        /*0086*/ 	.short	(.L_23 - .L_22)
	.align		4
.L_22:
        /*0088*/ 	.word	index@(labelWithSharedLinks)
        /*008c*/ 	.word	0x00000000
.L_23:


//--------------------- .nv.compat                --------------------------
	.section	.nv.compat,"",@"SHT_CUDA_COMPAT_INFO"
	.align	4
        /*0000*/ 	.byte	0x02, 0x09, 0x00, 0x00, 0x02, 0x02, 0x01, 0x00, 0x02, 0x05, 0x05, 0x00, 0x03, 0x07, 0x01, 0x01
        /*0010*/ 	.byte	0x02, 0x03, 0x00, 0x00, 0x02, 0x06, 0x01, 0x00, 0x04, 0x0b, 0x08, 0x00, 0x09, 0x00, 0x00, 0x00
        /*0020*/ 	.byte	0x00, 0x00, 0x00, 0x00


//--------------------- .nv.info.labelComponentsFar --------------------------
	.section	.nv.info.labelComponentsFar,"",@"SHT_CUDA_INFO"
	.sectionflags	@""
	.align	4


	//----- nvinfo : EIATTR_CUDA_API_VERSION
	.align		4
        /*0000*/ 	.byte	0x04, 0x37
        /*0002*/ 	.short	(.L_25 - .L_24)
.L_24:
        /*0004*/ 	.word	0x00000082


	//----- nvinfo : EIATTR_KPARAM_INFO
	.align		4
.L_25:
        /*0008*/ 	.byte	0x04, 0x17
        /*000a*/ 	.short	(.L_27 - .L_26)
.L_26:
        /*000c*/ 	.word	0x00000000
        /*0010*/ 	.short	0x0005
        /*0012*/ 	.short	0x0020
        /*0014*/ 	.byte	0x00, 0xf5, 0x21, 0x00


	//----- nvinfo : EIATTR_KPARAM_INFO
	.align		4
.L_27:
        /*0018*/ 	.byte	0x04, 0x17
        /*001a*/ 	.short	(.L_29 - .L_28)
.L_28:
        /*001c*/ 	.word	0x00000000
        /*0020*/ 	.short	0x0004
        /*0022*/ 	.short	0x001c
        /*0024*/ 	.byte	0x00, 0xf0, 0x11, 0x00


	//----- nvinfo : EIATTR_KPARAM_INFO
	.align		4
.L_29:
        /*0028*/ 	.byte	0x04, 0x17
        /*002a*/ 	.short	(.L_31 - .L_30)
.L_30:
        /*002c*/ 	.word	0x00000000
        /*0030*/ 	.short	0x0003
        /*0032*/ 	.short	0x0018
        /*0034*/ 	.byte	0x00, 0xf0, 0x11, 0x00


	//----- nvinfo : EIATTR_KPARAM_INFO
	.align		4
.L_31:
        /*0038*/ 	.byte	0x04, 0x17
        /*003a*/ 	.short	(.L_33 - .L_32)
.L_32:
        /*003c*/ 	.word	0x00000000
        /*0040*/ 	.short	0x0002
        /*0042*/ 	.short	0x0010
        /*0044*/ 	.byte	0x00, 0xf5, 0x21, 0x00


	//----- nvinfo : EIATTR_KPARAM_INFO
	.align		4
.L_33:
        /*0048*/ 	.byte	0x04, 0x17
        /*004a*/ 	.short	(.L_35 - .L_34)
.L_34:
        /*004c*/ 	.word	0x00000000
        /*0050*/ 	.short	0x0001
        /*0052*/ 	.short	0x0008
        /*0054*/ 	.byte	0x00, 0xf5, 0x21, 0x00


	//----- nvinfo : EIATTR_KPARAM_INFO
	.align		4
.L_35:
        /*0058*/ 	.byte	0x04, 0x17
        /*005a*/ 	.short	(.L_37 - .L_36)
.L_36:
        /*005c*/ 	.word	0x00000000
        /*0060*/ 	.short	0x0000
        /*0062*/ 	.short	0x0000
        /*0064*/ 	.byte	0x00, 0xf5, 0x21, 0x00


	//----- nvinfo : EIATTR_SPARSE_MMA_MASK
	.align		4
.L_37:
        /*0068*/ 	.byte	0x03, 0x50
        /*006a*/ 	.short	0x0000


	//----- nvinfo : EIATTR_MAXREG_COUNT
	.align		4
        /*006c*/ 	.byte	0x03, 0x1b
        /*006e*/ 	.short	0x00ff


	//----- nvinfo : EIATTR_MERCURY_ISA_VERSION
	.align		4
        /*0070*/ 	.byte	0x03, 0x5f
        /*0072*/ 	.short	0x0101


	//----- nvinfo : EIATTR_VRC_CTA_INIT_COUNT
	.align		4
        /*0074*/ 	.byte	0x02, 0x4a
	.zero		1
	.zero		1


	//----- nvinfo : EIATTR_EXIT_INSTR_OFFSETS
	.align		4
        /*0078*/ 	.byte	0x04, 0x1c
        /*007a*/ 	.short	(.L_39 - .L_38)


	//   ....[0]....
.L_38:
        /*007c*/ 	.word	0x000000c0


	//   ....[1]....
        /*0080*/ 	.word	0x00000530


	//----- nvinfo : EIATTR_CBANK_PARAM_SIZE
	.align		4
.L_39:
        /*0084*/ 	.byte	0x03, 0x19
        /*0086*/ 	.short	0x0028


	//----- nvinfo : EIATTR_PARAM_CBANK
	.align		4
        /*0088*/ 	.byte	0x04, 0x0a
        /*008a*/ 	.short	(.L_41 - .L_40)
	.align		4
.L_40:
        /*008c*/ 	.word	index@(.nv.constant0.labelComponentsFar)
        /*0090*/ 	.short	0x0380
        /*0092*/ 	.short	0x0028


	//----- nvinfo : EIATTR_SW_WAR
	.align		4
.L_41:
        /*0094*/ 	.byte	0x04, 0x36
        /*0096*/ 	.short	(.L_43 - .L_42)
.L_42:
        /*0098*/ 	.word	0x00000008
.L_43:


//--------------------- .nv.info.labelWithConnectionInfoMore32 --------------------------
	.section	.nv.info.labelWithConnectionInfoMore32,"",@"SHT_CUDA_INFO"
	.sectionflags	@""
	.align	4


	//----- nvinfo : EIATTR_CUDA_API_VERSION
	.align		4
        /*0000*/ 	.byte	0x04, 0x37
        /*0002*/ 	.short	(.L_45 - .L_44)
.L_44:
        /*0004*/ 	.word	0x00000082


	//----- nvinfo : EIATTR_KPARAM_INFO
	.align		4
.L_45:
        /*0008*/ 	.byte	0x04, 0x17
        /*000a*/ 	.short	(.L_47 - .L_46)
.L_46:
        /*000c*/ 	.word	0x00000000
        /*0010*/ 	.short	0x0007
        /*0012*/ 	.short	0x0030
        /*0014*/ 	.byte	0x00, 0xf0, 0x11, 0x00


	//----- nvinfo : EIATTR_KPARAM_INFO
	.align		4
.L_47:
        /*0018*/ 	.byte	0x04, 0x17
        /*001a*/ 	.short	(.L_49 - .L_48)
.L_48:
        /*001c*/ 	.word	0x00000000
        /*0020*/ 	.short	0x0006
        /*0022*/ 	.short	0x002c
        /*0024*/ 	.byte	0x00, 0xf0, 0x11, 0x00


	//----- nvinfo : EIATTR_KPARAM_INFO
	.align		4
.L_49:
        /*0028*/ 	.byte	0x04, 0x17
        /*002a*/ 	.short	(.L_51 - .L_50)
.L_50:
        /*002c*/ 	.word	0x00000000
        /*0030*/ 	.short	0x0005
        /*0032*/ 	.short	0x0028
        /*0034*/ 	.byte	0x00, 0xf0, 0x11, 0x00


	//----- nvinfo : EIATTR_KPARAM_INFO
	.align		4
.L_51:
        /*0038*/ 	.byte	0x04, 0x17
        /*003a*/ 	.short	(.L_53 - .L_52)
.L_52:
        /*003c*/ 	.word	0x00000000
        /*0040*/ 	.short	0x0004
        /*0042*/ 	.short	0x0020
        /*0044*/ 	.byte	0x00, 0xf5, 0x21, 0x00


	//----- nvinfo : EIATTR_KPARAM_INFO
	.align		4
.L_53:
        /*0048*/ 	.byte	0x04, 0x17
        /*004a*/ 	.short	(.L_55 - .L_54)
.L_54:
        /*004c*/ 	.word	0x00000000
        /*0050*/ 	.short	0x0003
        /*0052*/ 	.short	0x0018
        /*0054*/ 	.byte	0x00, 0xf5, 0x21, 0x00


	//----- nvinfo : EIATTR_KPARAM_INFO
	.align		4
.L_55:
        /*0058*/ 	.byte	0x04, 0x17
        /*005a*/ 	.short	(.L_57 - .L_56)
.L_56:
        /*005c*/ 	.word	0x00000000
        /*0060*/ 	.short	0x0002
        /*0062*/ 	.short	0x0010
        /*0064*/ 	.byte	0x00, 0xf5, 0x21, 0x00


	//----- nvinfo : EIATTR_KPARAM_INFO
	.align		4
.L_57:
        /*0068*/ 	.byte	0x04, 0x17
        /*006a*/ 	.short	(.L_59 - .L_58)
.L_58:
        /*006c*/ 	.word	0x00000000
        /*0070*/ 	.short	0x0001
        /*0072*/ 	.short	0x0008
        /*0074*/ 	.byte	0x00, 0xf5, 0x21, 0x00


	//----- nvinfo : EIATTR_KPARAM_INFO
	.align		4
.L_59:
        /*0078*/ 	.byte	0x04, 0x17
        /*007a*/ 	.short	(.L_61 - .L_60)
.L_60:
        /*007c*/ 	.word	0x00000000
        /*0080*/ 	.short	0x0000
        /*0082*/ 	.short	0x0000
        /*0084*/ 	.byte	0x00, 0xf5, 0x21, 0x00


	//----- nvinfo : EIATTR_SPARSE_MMA_MASK
	.align		4
.L_61:
        /*0088*/ 	.byte	0x03, 0x50
        /*008a*/ 	.short	0x0000


	//----- nvinfo : EIATTR_MAXREG_COUNT
	.align		4
        /*008c*/ 	.byte	0x03, 0x1b
        /*008e*/ 	.short	0x00ff


	//----- nvinfo : EIATTR_MERCURY_ISA_VERSION
	.align		4
        /*0090*/ 	.byte	0x03, 0x5f
        /*0092*/ 	.short	0x0101


	//----- nvinfo : EIATTR_VRC_CTA_INIT_COUNT
	.align		4
        /*0094*/ 	.byte	0x02, 0x4a
	.zero		1
	.zero		1


	//----- nvinfo : EIATTR_EXIT_INSTR_OFFSETS
	.align		4
        /*0098*/ 	.byte	0x04, 0x1c
        /*009a*/ 	.short	(.L_63 - .L_62)


	//   ....[0]....
.L_62:
        /*009c*/ 	.word	0x000000d0


	//   ....[1]....
        /*00a0*/ 	.word	0x00001630


	//----- nvinfo : EIATTR_CRS_STACK_SIZE
	.align		4
.L_63:
        /*00a4*/ 	.byte	0x04, 0x1e
        /*00a6*/ 	.short	(.L_65 - .L_64)
.L_64:
        /*00a8*/ 	.word	0x00000000


	//----- nvinfo : EIATTR_CBANK_PARAM_SIZE
	.align		4
.L_65:
        /*00ac*/ 	.byte	0x03, 0x19
        /*00ae*/ 	.short	0x0034


	//----- nvinfo : EIATTR_PARAM_CBANK
	.align		4
        /*00b0*/ 	.byte	0x04, 0x0a
        /*00b2*/ 	.short	(.L_67 - .L_66)
	.align		4
.L_66:
        /*00b4*/ 	.word	index@(.nv.constant0.labelWithConnectionInfoMore32)
        /*00b8*/ 	.short	0x0380
        /*00ba*/ 	.short	0x0034


	//----- nvinfo : EIATTR_SW_WAR
	.align		4
.L_67:
        /*00bc*/ 	.byte	0x04, 0x36
        /*00be*/ 	.short	(.L_69 - .L_68)
.L_68:
        /*00c0*/ 	.word	0x00000008
.L_69:


//--------------------- .nv.info.globalizeLinks   --------------------------
	.section	.nv.info.globalizeLinks,"",@"SHT_CUDA_INFO"
	.sectionflags	@""
	.align	4


	//----- nvinfo : EIATTR_CUDA_API_VERSION
	.align		4
        /*0000*/ 	.byte	0x04, 0x37
        /*0002*/ 	.short	(.L_71 - .L_70)
.L_70:
        /*0004*/ 	.word	0x00000082


	//----- nvinfo : EIATTR_KPARAM_INFO
	.align		4
.L_71:
        /*0008*/ 	.byte	0x04, 0x17
        /*000a*/ 	.short	(.L_73 - .L_72)
.L_72:
        /*000c*/ 	.word	0x00000000
        /*0010*/ 	.short	0x0004
        /*0012*/ 	.short	0x0014
        /*0014*/ 	.byte	0x00, 0xf0, 0x11, 0x00


	//----- nvinfo : EIATTR_KPARAM_INFO
	.align		4
.L_73:
        /*0018*/ 	.byte	0x04, 0x17
        /*001a*/ 	.short	(.L_75 - .L_74)
.L_74:
        /*001c*/ 	.word	0x00000000
        /*0020*/ 	.short	0x0003
        /*0022*/ 	.short	0x0010
        /*0024*/ 	.byte	0x00, 0xf0, 0x11, 0x00


	//----- nvinfo : EIATTR_KPARAM_INFO
	.align		4
.L_75:
        /*0028*/ 	.byte	0x04, 0x17
        /*002a*/ 	.short	(.L_77 - .L_76)
.L_76:
        /*002c*/ 	.word	0x00000000
        /*0030*/ 	.short	0x0002
        /*0032*/ 	.short	0x000c
        /*0034*/ 	.byte	0x00, 0xf0, 0x11, 0x00


	//----- nvinfo : EIATTR_KPARAM_INFO
	.align		4
.L_77:
        /*0038*/ 	.byte	0x04, 0x17
        /*003a*/ 	.short	(.L_79 - .L_78)
.L_78:
        /*003c*/ 	.word	0x00000000
        /*0040*/ 	.short	0x0001
        /*0042*/ 	.short	0x0008
        /*0044*/ 	.byte	0x00, 0xf0, 0x11, 0x00


	//----- nvinfo : EIATTR_KPARAM_INFO
	.align		4
.L_79:
        /*0048*/ 	.byte	0x04, 0x17
        /*004a*/ 	.short	(.L_81 - .L_80)
.L_80:
        /*004c*/ 	.word	0x00000000
        /*0050*/ 	.short	0x0000
        /*0052*/ 	.short	0x0000
        /*0054*/ 	.byte	0x00, 0xf5, 0x21, 0x00


	//----- nvinfo : EIATTR_SPARSE_MMA_MASK
	.align		4
.L_81:
        /*0058*/ 	.byte	0x03, 0x50
        /*005a*/ 	.short	0x0000


	//----- nvinfo : EIATTR_MAXREG_COUNT
	.align		4
        /*005c*/ 	.byte	0x03, 0x1b
        /*005e*/ 	.short	0x00ff


	//----- nvinfo : EIATTR_MERCURY_ISA_VERSION
	.align		4
        /*0060*/ 	.byte	0x03, 0x5f
        /*0062*/ 	.short	0x0101


	//----- nvinfo : EIATTR_VRC_CTA_INIT_COUNT
	.align		4
        /*0064*/ 	.byte	0x02, 0x4a
	.zero		1
	.zero		1


	//----- nvinfo : EIATTR_EXIT_INSTR_OFFSETS
	.align		4
        /*0068*/ 	.byte	0x04, 0x1c
        /*006a*/ 	.short	(.L_83 - .L_82)


	//   ....[0]....
.L_82:
        /*006c*/ 	.word	0x000000c0


	//   ....[1]....
        /*0070*/ 	.word	0x00000200


	//----- nvinfo : EIATTR_CRS_STACK_SIZE
	.align		4
.L_83:
        /*0074*/ 	.byte	0x04, 0x1e
        /*0076*/ 	.short	(.L_85 - .L_84)
.L_84:
        /*0078*/ 	.word	0x00000000


	//----- nvinfo : EIATTR_CBANK_PARAM_SIZE
	.align		4
.L_85:
        /*007c*/ 	.byte	0x03, 0x19
        /*007e*/ 	.short	0x0018


	//----- nvinfo : EIATTR_PARAM_CBANK
	.align		4
        /*0080*/ 	.byte	0x04, 0x0a
        /*0082*/ 	.short	(.L_87 - .L_86)
	.align		4
.L_86:
        /*0084*/ 	.word	index@(.nv.constant0.globalizeLinks)
        /*0088*/ 	.short	0x0380
        /*008a*/ 	.short	0x0018


	//----- nvinfo : EIATTR_SW_WAR
	.align		4
.L_87:
        /*008c*/ 	.byte	0x04, 0x36
        /*008e*/ 	.short	(.L_89 - .L_88)
.L_88:
        /*0090*/ 	.word	0x00000008
.L_89:


//--------------------- .nv.info.labelWithSharedLinks --------------------------
	.section	.nv.info.labelWithSharedLinks,"",@"SHT_CUDA_INFO"
	.sectionflags	@""
	.align	4


	//----- nvinfo : EIATTR_CUDA_API_VERSION
	.align		4
        /*0000*/ 	.byte	0x04, 0x37
        /*0002*/ 	.short	(.L_91 - .L_90)
.L_90:
        /*0004*/ 	.word	0x00000082


	//----- nvinfo : EIATTR_KPARAM_INFO
	.align		4
.L_91:
        /*0008*/ 	.byte	0x04, 0x17
        /*000a*/ 	.short	(.L_93 - .L_92)
.L_92:
        /*000c*/ 	.word	0x00000000
        /*0010*/ 	.short	0x0006
        /*0012*/ 	.short	0x002c
        /*0014*/ 	.byte	0x00, 0xf0, 0x11, 0x00


	//----- nvinfo : EIATTR_KPARAM_INFO
	.align		4
.L_93:
        /*0018*/ 	.byte	0x04, 0x17
        /*001a*/ 	.short	(.L_95 - .L_94)
.L_94:
        /*001c*/ 	.word	0x00000000
        /*0020*/ 	.short	0x0005
        /*0022*/ 	.short	0x0028
        /*0024*/ 	.byte	0x00, 0xf0, 0x11, 0x00


	//----- nvinfo : EIATTR_KPARAM_INFO
	.align		4
.L_95:
        /*0028*/ 	.byte	0x04, 0x17
        /*002a*/ 	.short	(.L_97 - .L_96)
.L_96:
        /*002c*/ 	.word	0x00000000
        /*0030*/ 	.short	0x0004
        /*0032*/ 	.short	0x0020
        /*0034*/ 	.byte	0x00, 0xf5, 0x21, 0x00


	//----- nvinfo : EIATTR_KPARAM_INFO
	.align		4
.L_97:
        /*0038*/ 	.byte	0x04, 0x17
        /*003a*/ 	.short	(.L_99 - .L_98)
.L_98:
        /*003c*/ 	.word	0x00000000
        /*0040*/ 	.short	0x0003
        /*0042*/ 	.short	0x0018
        /*0044*/ 	.byte	0x00, 0xf5, 0x21, 0x00


	//----- nvinfo : EIATTR_KPARAM_INFO
	.align		4
.L_99:
        /*0048*/ 	.byte	0x04, 0x17
        /*004a*/ 	.short	(.L_101 - .L_100)
.L_100:
        /*004c*/ 	.word	0x00000000
        /*0050*/ 	.short	0x0002
        /*0052*/ 	.short	0x0010
        /*0054*/ 	.byte	0x00, 0xf5, 0x21, 0x00


	//----- nvinfo : EIATTR_KPARAM_INFO
	.align		4
.L_101:
        /*0058*/ 	.byte	0x04, 0x17
        /*005a*/ 	.short	(.L_103 - .L_102)
.L_102:
        /*005c*/ 	.word	0x00000000
        /*0060*/ 	.short	0x0001
        /*0062*/ 	.short	0x0008
        /*0064*/ 	.byte	0x00, 0xf5, 0x21, 0x00


	//----- nvinfo : EIATTR_KPARAM_INFO
	.align		4
.L_103:
        /*0068*/ 	.byte	0x04, 0x17
        /*006a*/ 	.short	(.L_105 - .L_104)
.L_104:
        /*006c*/ 	.word	0x00000000
        /*0070*/ 	.short	0x0000
        /*0072*/ 	.short	0x0000
        /*0074*/ 	.byte	0x00, 0xf5, 0x21, 0x00


	//----- nvinfo : EIATTR_SPARSE_MMA_MASK
	.align		4
.L_105:
        /*0078*/ 	.byte	0x03, 0x50
        /*007a*/ 	.short	0x0000


	//----- nvinfo : EIATTR_MAXREG_COUNT
	.align		4
        /*007c*/ 	.byte	0x03, 0x1b
        /*007e*/ 	.short	0x00ff


	//----- nvinfo : EIATTR_NUM_BARRIERS
	.align		4
        /*0080*/ 	.byte	0x02, 0x4c
        /*0082*/ 	.byte	0x01
	.zero		1


	//----- nvinfo : EIATTR_MERCURY_ISA_VERSION
	.align		4
        /*0084*/ 	.byte	0x03, 0x5f
        /*0086*/ 	.short	0x0101


	//----- nvinfo : EIATTR_VRC_CTA_INIT_COUNT
	.align		4
        /*0088*/ 	.byte	0x02, 0x4a
	.zero		1
	.zero		1


	//----- nvinfo : EIATTR_EXIT_INSTR_OFFSETS
	.align		4
        /*008c*/ 	.byte	0x04, 0x1c
        /*008e*/ 	.short	(.L_107 - .L_106)


	//   ....[0]....
.L_106:
        /*0090*/ 	.word	0x000000c0


	//   ....[1]....
        /*0094*/ 	.word	0x00001910


	//----- nvinfo : EIATTR_CRS_STACK_SIZE
	.align		4
.L_107:
        /*0098*/ 	.byte	0x04, 0x1e
        /*009a*/ 	.short	(.L_109 - .L_108)
.L_108:
        /*009c*/ 	.word	0x00000000


	//----- nvinfo : EIATTR_CBANK_PARAM_SIZE
	.align		4
.L_109:
        /*00a0*/ 	.byte	0x03, 0x19
        /*00a2*/ 	.short	0x0030


	//----- nvinfo : EIATTR_PARAM_CBANK
	.align		4
        /*00a4*/ 	.byte	0x04, 0x0a
        /*00a6*/ 	.short	(.L_111 - .L_110)
	.align		4
.L_110:
        /*00a8*/ 	.word	index@(.nv.constant0.labelWithSharedLinks)
        /*00ac*/ 	.short	0x0380
        /*00ae*/ 	.short	0x0030


	//----- nvinfo : EIATTR_SW_WAR
	.align		4
.L_111:
        /*00b0*/ 	.byte	0x04, 0x36
        /*00b2*/ 	.short	(.L_113 - .L_112)
.L_112:
        /*00b4*/ 	.word	0x00000008
.L_113:


//--------------------- .nv.callgraph             --------------------------
	.section	.nv.callgraph,"",@"SHT_CUDA_CALLGRAPH"
	.align	4
	.sectionentsize	8
	.align		4
        /*0000*/ 	.word	0x00000000
	.align		4
        /*0004*/ 	.word	0xffffffff
	.align		4
        /*0008*/ 	.word	0x00000000
	.align		4
        /*000c*/ 	.word	0xfffffffe
	.align		4
        /*0010*/ 	.word	0x00000000
	.align		4
        /*0014*/ 	.word	0xfffffffd
	.align		4
        /*0018*/ 	.word	0x00000000
	.align		4
        /*001c*/ 	.word	0xfffffffc


//--------------------- .text.labelComponentsFar  --------------------------
	.section	.text.labelComponentsFar,"ax",@progbits
	.align	128
        .global         labelComponentsFar
        .type           labelComponentsFar,@function
        .size           labelComponentsFar,(.L_x_35 - labelComponentsFar)
        .other          labelComponentsFar,@"STO_CUDA_ENTRY STV_DEFAULT"
labelComponentsFar:
.text.labelComponentsFar:
[----:B------:R-:W-:Y:S01]  /*0000*/  LDC R1, c[0x0][0x37c] ;  /* 0x0000df00ff017b82 */ /* 0x000fe20000000800 */
[----:B------:R-:W0:Y:S07]  /*0010*/  S2R R5, SR_TID.Y ;  /* 0x0000000000057919 */ /* 0x000e2e0000002200 */
[----:B------:R-:W1:Y:S01]  /*0020*/  LDC R3, c[0x0][0x360] ;  /* 0x0000d800ff037b82 */ /* 0x000e620000000800 */
[----:B------:R-:W2:Y:S01]  /*0030*/  LDCU.64 UR6, c[0x0][0x398] ;  /* 0x00007300ff0677ac */ /* 0x000ea20008000a00 */
[----:B------:R-:W1:Y:S06]  /*0040*/  S2R R0, SR_TID.X ;  /* 0x0000000000007919 */ /* 0x000e6c0000002100 */
[----:B------:R-:W0:Y:S08]  /*0050*/  S2UR UR5, SR_CTAID.Y ;  /* 0x00000000000579c3 */ /* 0x000e300000002600 */
[----:B------:R-:W0:Y:S08]  /*0060*/  LDC R6, c[0x0][0x364] ;  /* 0x0000d900ff067b82 */ /* 0x000e300000000800 */
[----:B------:R-:W1:Y:S01]  /*0070*/  S2UR UR4, SR_CTAID.X ;  /* 0x00000000000479c3 */ /* 0x000e620000002500 */
[----:B0-----:R-:W-:-:S05]  /*0080*/  IMAD R6, R6, UR5, R5 ;  /* 0x0000000506067c24 */ /* 0x001fca000f8e0205 */
[----:B--2---:R-:W-:Y:S01]  /*0090*/  ISETP.GE.U32.AND P0, PT, R6, UR7, PT ;  /* 0x0000000706007c0c */ /* 0x004fe2000bf06070 */
[----:B-1----:R-:W-:-:S05]  /*00a0*/  IMAD R3, R3, UR4, R0 ;  /* 0x0000000403037c24 */ /* 0x002fca000f8e0200 */
[----:B------:R-:W-:-:S13]  /*00b0*/  ISETP.GE.U32.OR P0, PT, R3, UR6, P0 ;  /* 0x0000000603007c0c */ /* 0x000fda0008706470 */
[----:B------:R-:W-:Y:S05]  /*00c0*/  @P0 EXIT ;  /* 0x000000000000094d */ /* 0x000fea0003800000 */
[----:B------:R-:W0:Y:S01]  /*00d0*/  LDC.64 R8, c[0x0][0x390] ;  /* 0x0000e400ff087b82 */ /* 0x000e220000000a00 */
[----:B------:R-:W1:Y:S01]  /*00e0*/  LDCU.64 UR4, c[0x0][0x358] ;  /* 0x00006b00ff0477ac */ /* 0x000e620008000a00 */
[----:B------:R-:W-:-:S06]  /*00f0*/  IMAD R0, R6, UR6, R3 ;  /* 0x0000000606007c24 */ /* 0x000fcc000f8e0203 */
[----:B------:R-:W2:Y:S01]  /*0100*/  LDC.64 R4, c[0x0][0x380] ;  /* 0x0000e000ff047b82 */ /* 0x000ea20000000a00 */
[----:B0-----:R-:W-:-:S06]  /*0110*/  IMAD.WIDE R8, R0, 0x8, R8 ;  /* 0x0000000800087825 */ /* 0x001fcc00078e0208 */
[----:B-1----:R-:W3:Y:S01]  /*0120*/  LDG.E.64 R8, desc[UR4][R8.64] ;  /* 0x0000000408087981 */ /* 0x002ee2000c1e1b00 */
[----:B--2---:R-:W-:-:S05]  /*0130*/  IMAD.WIDE R10, R0, 0x4, R4 ;  /* 0x00000004000a7825 */ /* 0x004fca00078e0204 */
[----:B------:R-:W2:Y:S01]  /*0140*/  LDG.E R2, desc[UR4][R10.64] ;  /* 0x000000040a027981 */ /* 0x000ea2000c1e1900 */
[----:B---3--:R-:W-:-:S05]  /*0150*/  LOP3.LUT R15, R8, 0xffff, RZ, 0xc0, !PT ;  /* 0x0000ffff080f7812 */ /* 0x008fca00078ec0ff */
[----:B------:R-:W-:-:S06]  /*0160*/  IMAD.WIDE.U32 R14, R15, 0x4, R10 ;  /* 0x000000040f0e7825 */ /* 0x000fcc00078e000a */
[----:B------:R-:W2:Y:S01]  /*0170*/  LDG.E R15, desc[UR4][R14.64] ;  /* 0x000000040e0f7981 */ /* 0x000ea2000c1e1900 */
[----:B------:R-:W-:-:S05]  /*0180*/  PRMT R7, R8, 0x7732, RZ ;  /* 0x0000773208077816 */ /* 0x000fca00000000ff */
[----:B------:R-:W-:-:S04]  /*0190*/  IMAD.IADD R8, R6, 0x1, R7 ;  /* 0x0000000106087824 */ /* 0x000fc800078e0207 */
[----:B------:R-:W-:-:S04]  /*01a0*/  IMAD R17, R8, UR6, R3 ;  /* 0x0000000608117c24 */ /* 0x000fc8000f8e0203 */
[----:B------:R-:W-:Y:S01]  /*01b0*/  IMAD.WIDE.U32 R16, R17, 0x4, R4 ;  /* 0x0000000411107825 */ /* 0x000fe200078e0004 */
[----:B--2---:R-:W-:-:S13]  /*01c0*/  ISETP.GT.U32.AND P0, PT, R15, R2, PT ;  /* 0x000000020f00720c */ /* 0x004fda0003f04070 */
[----:B------:R-:W0:Y:S01]  /*01d0*/  @P0 LDC.64 R12, c[0x0][0x3a0] ;  /* 0x0000e800ff0c0b82 */ /* 0x000e220000000a00 */
[----:B------:R-:W-:-:S05]  /*01e0*/  @P0 MOV R21, 0x1 ;  /* 0x0000000100150802 */ /* 0x000fca0000000f00 */
[----:B0-----:R0:W-:Y:S04]  /*01f0*/  @P0 STG.E desc[UR4][R12.64], R21 ;  /* 0x000000150c000986 */ /* 0x0011e8000c101904 */
[----:B------:R-:W2:Y:S01]  /*0200*/  LDG.E R17, desc[UR4][R16.64] ;  /* 0x0000000410117981 */ /* 0x000ea2000c1e1900 */
[----:B------:R-:W-:Y:S01]  /*0210*/  @P0 IMAD.MOV.U32 R2, RZ, RZ, R15 ;  /* 0x000000ffff020224 */ /* 0x000fe200078e000f */
[----:B------:R-:W-:-:S04]  /*0220*/  LOP3.LUT R7, R9, 0xffff, RZ, 0xc0, !PT ;  /* 0x0000ffff09077812 */ /* 0x000fc800078ec0ff */
[----:B------:R-:W-:-:S05]  /*0230*/  IADD3 R7, PT, PT, R0, -R7, RZ ;  /* 0x8000000700077210 */ /* 0x000fca0007ffe0ff */
[----:B------:R-:W-:Y:S01]  /*0240*/  IMAD.WIDE R14, R7, 0x4, R4 ;  /* 0x00000004070e7825 */ /* 0x000fe200078e0204 */
[----:B--2---:R-:W-:-:S13]  /*0250*/  ISETP.GT.U32.AND P0, PT, R17, R2, PT ;  /* 0x000000021100720c */ /* 0x004fda0003f04070 */
[----:B------:R-:W1:Y:S01]  /*0260*/  @P0 LDC.64 R18, c[0x0][0x3a0] ;  /* 0x0000e800ff120b82 */ /* 0x000e620000000a00 */
[----:B------:R-:W-:-:S05]  /*0270*/  @P0 IMAD.MOV.U32 R23, RZ, RZ, 0x1 ;  /* 0x00000001ff170424 */ /* 0x000fca00078e00ff */
[----:B-1----:R1:W-:Y:S04]  /*0280*/  @P0 STG.E desc[UR4][R18.64], R23 ;  /* 0x0000001712000986 */ /* 0x0023e8000c101904 */
[----:B------:R-:W2:Y:S01]  /*0290*/  LDG.E R15, desc[UR4][R14.64] ;  /* 0x000000040e0f7981 */ /* 0x000ea2000c1e1900 */
[----:B------:R-:W-:Y:S02]  /*02a0*/  @P0 MOV R2, R17 ;  /* 0x0000001100020202 */ /* 0x000fe40000000f00 */
[----:B------:R-:W-:-:S05]  /*02b0*/  PRMT R7, R9, 0x7732, RZ ;  /* 0x0000773209077816 */ /* 0x000fca00000000ff */
[----:B------:R-:W-:-:S04]  /*02c0*/  IMAD.IADD R8, R6, 0x1, -R7 ;  /* 0x0000000106087824 */ /* 0x000fc800078e0a07 */
[----:B------:R-:W-:-:S04]  /*02d0*/  IMAD R17, R8, UR6, R3 ;  /* 0x0000000608117c24 */ /* 0x000fc8000f8e0203 */
[----:B------:R-:W-:Y:S01]  /*02e0*/  IMAD.WIDE.U32 R16, R17, 0x4, R4 ;  /* 0x0000000411107825 */ /* 0x000fe200078e0004 */
[----:B--2---:R-:W-:-:S13]  /*02f0*/  ISETP.GT.U32.AND P0, PT, R15, R2, PT ;  /* 0x000000020f00720c */ /* 0x004fda0003f04070 */
[----:B0-----:R-:W0:Y:S01]  /*0300*/  @P0 LDC.64 R12, c[0x0][0x3a0] ;  /* 0x0000e800ff0c0b82 */ /* 0x001e220000000a00 */
[----:B------:R-:W-:-:S05]  /*0310*/  @P0 MOV R21, 0x1 ;  /* 0x0000000100150802 */ /* 0x000fca0000000f00 */
[----:B0-----:R0:W-:Y:S04]  /*0320*/  @P0 STG.E desc[UR4][R12.64], R21 ;  /* 0x000000150c000986 */ /* 0x0011e8000c101904 */
[----:B------:R-:W2:Y:S01]  /*0330*/  LDG.E R17, desc[UR4][R16.64] ;  /* 0x0000000410117981 */ /* 0x000ea2000c1e1900 */
[----:B------:R-:W-:Y:S01]  /*0340*/  @P0 IMAD.MOV.U32 R2, RZ, RZ, R15 ;  /* 0x000000ffff020224 */ /* 0x000fe200078e000f */
[----:B------:R-:W-:-:S04]  /*0350*/  PRMT R7, R9, 0x9910, RZ ;  /* 0x0000991009077816 */ /* 0x000fc800000000ff */
[----:B------:R-:W-:-:S04]  /*0360*/  ISETP.NE.AND P0, PT, R7, RZ, PT ;  /* 0x000000ff0700720c */ /* 0x000fc80003f05270 */
[----:B------:R-:W-:-:S05]  /*0370*/  SEL R7, RZ, 0xffffffff, !P0 ;  /* 0xffffffffff077807 */ /* 0x000fca0004000000 */
[----:B------:R-:W-:Y:S01]  /*0380*/  IMAD.WIDE R10, R7, 0x4, R10 ;  /* 0x00000004070a7825 */ /* 0x000fe200078e020a */
[----:B--2---:R-:W-:-:S13]  /*0390*/  ISETP.GT.U32.AND P1, PT, R17, R2, PT ;  /* 0x000000021100720c */ /* 0x004fda0003f24070 */
[----:B------:R-:W2:Y:S01]  /*03a0*/  @P1 LDC.64 R14, c[0x0][0x3a0] ;  /* 0x0000e800ff0e1b82 */ /* 0x000ea20000000a00 */
[----:B-1----:R-:W-:-:S05]  /*03b0*/  @P1 MOV R19, 0x1 ;  /* 0x0000000100131802 */ /* 0x002fca0000000f00 */
[----:B--2---:R-:W-:Y:S04]  /*03c0*/  @P1 STG.E desc[UR4][R14.64], R19 ;  /* 0x000000130e001986 */ /* 0x004fe8000c101904 */
[----:B------:R-:W2:Y:S01]  /*03d0*/  LDG.E R11, desc[UR4][R10.64] ;  /* 0x000000040a0b7981 */ /* 0x000ea2000c1e1900 */
[----:B------:R-:W-:Y:S01]  /*03e0*/  @P1 IMAD.MOV.U32 R2, RZ, RZ, R17 ;  /* 0x000000ffff021224 */ /* 0x000fe200078e0011 */
[----:B------:R-:W-:-:S04]  /*03f0*/  PRMT R7, R9, 0xbb32, RZ ;  /* 0x0000bb3209077816 */ /* 0x000fc800000000ff */
[----:B------:R-:W-:Y:S02]  /*0400*/  ISETP.NE.AND P0, PT, R7, RZ, PT ;  /* 0x000000ff0700720c */ /* 0x000fe40003f05270 */
[----:B0-----:R-:W-:-:S11]  /*0410*/  IADD3 R12, PT, PT, R6, -0x1, RZ ;  /* 0xffffffff060c7810 */ /* 0x001fd60007ffe0ff */
[----:B------:R-:W-:Y:S02]  /*0420*/  @!P0 IMAD.MOV R12, RZ, RZ, R6 ;  /* 0x000000ffff0c8224 */ /* 0x000fe400078e0206 */
[----:B------:R-:W0:Y:S02]  /*0430*/  LDC.64 R6, c[0x0][0x388] ;  /* 0x0000e200ff067b82 */ /* 0x000e240000000a00 */
[----:B------:R-:W-:-:S04]  /*0440*/  IMAD R3, R12, UR6, R3 ;  /* 0x000000060c037c24 */ /* 0x000fc8000f8e0203 */
[----:B------:R-:W-:Y:S01]  /*0450*/  IMAD.WIDE.U32 R4, R3, 0x4, R4 ;  /* 0x0000000403047825 */ /* 0x000fe200078e0004 */
[----:B--2---:R-:W-:-:S13]  /*0460*/  ISETP.GT.U32.AND P1, PT, R11, R2, PT ;  /* 0x000000020b00720c */ /* 0x004fda0003f24070 */
[----:B------:R-:W1:Y:S01]  /*0470*/  @P1 LDC.64 R8, c[0x0][0x3a0] ;  /* 0x0000e800ff081b82 */ /* 0x000e620000000a00 */
[----:B------:R-:W-:-:S05]  /*0480*/  @P1 MOV R13, 0x1 ;  /* 0x00000001000d1802 */ /* 0x000fca0000000f00 */
[----:B-1----:R-:W-:Y:S04]  /*0490*/  @P1 STG.E desc[UR4][R8.64], R13 ;  /* 0x0000000d08001986 */ /* 0x002fe8000c101904 */
[----:B------:R-:W2:Y:S01]  /*04a0*/  LDG.E R5, desc[UR4][R4.64] ;  /* 0x0000000404057981 */ /* 0x000ea2000c1e1900 */
[----:B------:R-:W-:Y:S02]  /*04b0*/  @P1 IMAD.MOV.U32 R2, RZ, RZ, R11 ;  /* 0x000000ffff021224 */ /* 0x000fe400078e000b */
[----:B0-----:R-:W-:-:S03]  /*04c0*/  IMAD.WIDE R6, R0, 0x4, R6 ;  /* 0x0000000400067825 */ /* 0x001fc600078e0206 */
[----:B--2---:R-:W-:-:S13]  /*04d0*/  ISETP.GT.U32.AND P0, PT, R5, R2, PT ;  /* 0x000000020500720c */ /* 0x004fda0003f04070 */
[----:B------:R-:W0:Y:S01]  /*04e0*/  @P0 LDC.64 R10, c[0x0][0x3a0] ;  /* 0x0000e800ff0a0b82 */ /* 0x000e220000000a00 */
[----:B------:R-:W-:Y:S01]  /*04f0*/  @P0 IMAD.MOV.U32 R3, RZ, RZ, 0x1 ;  /* 0x00000001ff030424 */ /* 0x000fe200078e00ff */
[----:B------:R-:W-:-:S04]  /*0500*/  @P0 MOV R2, R5 ;  /* 0x0000000500020202 */ /* 0x000fc80000000f00 */
[----:B0-----:R-:W-:Y:S04]  /*0510*/  @P0 STG.E desc[UR4][R10.64], R3 ;  /* 0x000000030a000986 */ /* 0x001fe8000c101904 */
[----:B------:R-:W-:Y:S01]  /*0520*/  STG.E desc[UR4][R6.64], R2 ;  /* 0x0000000206007986 */ /* 0x000fe2000c101904 */
[----:B------:R-:W-:Y:S05]  /*0530*/  EXIT ;  /* 0x000000000000794d */ /* 0x000fea0003800000 */
.L_x_0:
[----:B------:R-:W-:-:S00]  /*0540*/  BRA `(.L_x_0) ;  /* 0xfffffffc00fc7947 */ /* 0x000fc0000383ffff */
[----:B------:R-:W-:-:S00]  /*0550*/  NOP ;  /* 0x0000000000007918 */ /* 0x000fc00000000000 */
        /* <DEDUP_REMOVED lines=10> */
.L_x_35:


//--------------------- .text.labelWithConnectionInfoMore32 --------------------------
	.section	.text.labelWithConnectionInfoMore32,"ax",@progbits
	.align	128
        .global         labelWithConnectionInfoMore32
        .type           labelWithConnectionInfoMore32,@function
        .size           labelWithConnectionInfoMore32,(.L_x_36 - labelWithConnectionInfoMore32)
        .other          labelWithConnectionInfoMore32,@"STO_CUDA_ENTRY STV_DEFAULT"
labelWithConnectionInfoMore32:
.text.labelWithConnectionInfoMore32:
[----:B------:R-:W-:Y:S01]  /*0000*/  LDC R1, c[0x0][0x37c] ;  /* 0x0000df00ff017b82 */ /* 0x000fe20000000800 */
[----:B------:R-:W0:Y:S07]  /*0010*/  S2R R0, SR_TID.Y ;  /* 0x0000000000007919 */ /* 0x000e2e0000002200 */
[----:B------:R-:W1:Y:S01]  /*0020*/  LDC R6, c[0x0][0x360] ;  /* 0x0000d800ff067b82 */ /* 0x000e620000000800 */
[----:B------:R-:W2:Y:S01]  /*0030*/  LDCU UR4, c[0x0][0x3b0] ;  /* 0x00007600ff0477ac */ /* 0x000ea20008000800 */
[----:B------:R-:W1:Y:S06]  /*0040*/  S2R R5, SR_TID.X ;  /* 0x0000000000057919 */ /* 0x000e6c0000002100 */
[----:B------:R-:W0:Y:S08]  /*0050*/  S2UR UR6, SR_CTAID.Y ;  /* 0x00000000000679c3 */ /* 0x000e300000002600 */
[----:B------:R-:W0:Y:S08]  /*0060*/  LDC R3, c[0x0][0x364] ;  /* 0x0000d900ff037b82 */ /* 0x000e300000000800 */
[----:B------:R-:W1:Y:S08]  /*0070*/  S2UR UR5, SR_CTAID.X ;  /* 0x00000000000579c3 */ /* 0x000e700000002500 */
[----:B------:R-:W3:Y:S01]  /*0080*/  LDC R10, c[0x0][0x3ac] ;  /* 0x0000eb00ff0a7b82 */ /* 0x000ee20000000800 */
[----:B0-----:R-:W-:-:S05]  /*0090*/  IMAD R3, R3, UR6, R0 ;  /* 0x0000000603037c24 */ /* 0x001fca000f8e0200 */
[----:B--2---:R-:W-:Y:S01]  /*00a0*/  ISETP.GE.U32.AND P0, PT, R3, UR4, PT ;  /* 0x0000000403007c0c */ /* 0x004fe2000bf06070 */
[----:B-1----:R-:W-:-:S05]  /*00b0*/  IMAD R6, R6, UR5, R5 ;  /* 0x0000000506067c24 */ /* 0x002fca000f8e0205 */
[----:B---3--:R-:W-:-:S13]  /*00c0*/  ISETP.GE.U32.OR P0, PT, R6, R10, P0 ;  /* 0x0000000a0600720c */ /* 0x008fda0000706470 */
[----:B------:R-:W-:Y:S05]  /*00d0*/  @P0 EXIT ;  /* 0x000000000000094d */ /* 0x000fea0003800000 */
[----:B------:R-:W0:Y:S01]  /*00e0*/  LDCU.128 UR8, c[0x0][0x390] ;  /* 0x00007200ff0877ac */ /* 0x000e220008000c00 */
[----:B------:R-:W-:Y:S01]  /*00f0*/  IMAD R5, R3, R10, R6 ;  /* 0x0000000a03057224 */ /* 0x000fe200078e0206 */
[----:B------:R-:W1:Y:S01]  /*0100*/  LDCU.64 UR12, c[0x0][0x3a0] ;  /* 0x00007400ff0c77ac */ /* 0x000e620008000a00 */
[----:B------:R-:W2:Y:S01]  /*0110*/  LDCU.64 UR6, c[0x0][0x358] ;  /* 0x00006b00ff0677ac */ /* 0x000ea20008000a00 */
[----:B------:R-:W-:Y:S01]  /*0120*/  VIADD R7, R10, 0xffffffff ;  /* 0xffffffff0a077836 */ /* 0x000fe20000000000 */
[----:B------:R-:W3:Y:S01]  /*0130*/  LDCU.64 UR16, c[0x0][0x3a0] ;  /* 0x00007400ff1077ac */ /* 0x000ee20008000a00 */
[----:B------:R-:W4:Y:S01]  /*0140*/  LDCU.64 UR14, c[0x0][0x390] ;  /* 0x00007200ff0e77ac */ /* 0x000f220008000a00 */
[C---:B0-----:R-:W-:Y:S02]  /*0150*/  IADD3 R12, P0, PT, R5.reuse, UR8, RZ ;  /* 0x00000008050c7c10 */ /* 0x041fe4000ff1e0ff */
[C---:B------:R-:W-:Y:S02]  /*0160*/  IADD3 R14, P1, PT, R5.reuse, UR10, RZ ;  /* 0x0000000a050e7c10 */ /* 0x040fe4000ff3e0ff */
[----:B-1----:R-:W-:Y:S01]  /*0170*/  IADD3 R16, P2, PT, R5, UR12, RZ ;  /* 0x0000000c05107c10 */ /* 0x002fe2000ff5e0ff */
[----:B------:R-:W-:-:S02]  /*0180*/  IMAD.X R13, RZ, RZ, UR9, P0 ;  /* 0x00000009ff0d7e24 */ /* 0x000fc400080e06ff */
[----:B------:R-:W-:Y:S02]  /*0190*/  IMAD.X R15, RZ, RZ, UR11, P1 ;  /* 0x0000000bff0f7e24 */ /* 0x000fe400088e06ff */
[----:B------:R-:W-:Y:S01]  /*01a0*/  IMAD.X R17, RZ, RZ, UR13, P2 ;  /* 0x0000000dff117e24 */ /* 0x000fe200090e06ff */
[----:B--2---:R0:W5:Y:S04]  /*01b0*/  LDG.E.U8 R0, desc[UR6][R12.64] ;  /* 0x000000060c007981 */ /* 0x004168000c1e1100 */
[----:B------:R0:W5:Y:S04]  /*01c0*/  LDG.E.U8 R2, desc[UR6][R14.64] ;  /* 0x000000060e027981 */ /* 0x000168000c1e1100 */
[----:B------:R0:W5:Y:S01]  /*01d0*/  LDG.E.U8 R4, desc[UR6][R16.64] ;  /* 0x0000000610047981 */ /* 0x000162000c1e1100 */
[C---:B------:R-:W-:Y:S01]  /*01e0*/  ISETP.GE.U32.AND P1, PT, R6.reuse, R7, PT ;  /* 0x000000070600720c */ /* 0x040fe20003f26070 */
[----:B------:R-:W-:Y:S01]  /*01f0*/  BSSY.RECONVERGENT B0, `(.L_x_1) ;  /* 0x000002a000007945 */ /* 0x000fe20003800200 */
[----:B------:R-:W-:-:S02]  /*0200*/  ISETP.NE.AND P0, PT, R6, RZ, PT ;  /* 0x000000ff0600720c */ /* 0x000fc40003f05270 */
[----:B------:R-:W-:Y:S02]  /*0210*/  PRMT R8, RZ, 0x7610, R8 ;  /* 0x00007610ff087816 */ /* 0x000fe40000000008 */
[----:B------:R-:W-:-:S07]  /*0220*/  PRMT R7, RZ, 0x7610, R7 ;  /* 0x00007610ff077816 */ /* 0x000fce0000000007 */
[----:B0--34-:R-:W-:Y:S05]  /*0230*/  @P1 BRA `(.L_x_2) ;  /* 0x0000000000941947 */ /* 0x019fea0003800000 */
[----:B------:R-:W-:-:S05]  /*0240*/  VIADD R14, R5, 0x1 ;  /* 0x00000001050e7836 */ /* 0x000fca0000000000 */
[----:B------:R-:W-:-:S05]  /*0250*/  IADD3 R12, P1, PT, R14, UR8, RZ ;  /* 0x000000080e0c7c10 */ /* 0x000fca000ff3e0ff */
[----:B------:R-:W-:-:S05]  /*0260*/  IMAD.X R13, RZ, RZ, UR9, P1 ;  /* 0x00000009ff0d7e24 */ /* 0x000fca00088e06ff */
[----:B------:R-:W2:Y:S02]  /*0270*/  LDG.E.U8 R12, desc[UR6][R12.64] ;  /* 0x000000060c0c7981 */ /* 0x000ea4000c1e1100 */
[CC--:B--2--5:R-:W-:Y:S02]  /*0280*/  VIMNMX.U16x2 R9, PT, PT, R12.reuse, R0.reuse, PT ;  /* 0x000000000c097248 */ /* 0x0e4fe40003fe0200 */
[----:B------:R-:W-:-:S03]  /*0290*/  VIMNMX.U16x2 R11, PT, PT, R12, R0, !PT ;  /* 0x000000000c0b7248 */ /* 0x000fc60007fe0200 */
[--C-:B------:R-:W-:Y:S01]  /*02a0*/  IMAD.MOV R16, RZ, RZ, -R9.reuse ;  /* 0x000000ffff107224 */ /* 0x100fe200078e0a09 */
[----:B------:R-:W-:-:S04]  /*02b0*/  PRMT R9, R11, 0x7610, R9 ;  /* 0x000076100b097816 */ /* 0x000fc80000000009 */
[----:B------:R-:W-:-:S05]  /*02c0*/  PRMT R16, R16, 0x7710, RZ ;  /* 0x0000771010107816 */ /* 0x000fca00000000ff */
[----:B------:R-:W-:-:S05]  /*02d0*/  IMAD.IADD R9, R9, 0x1, R16 ;  /* 0x0000000109097824 */ /* 0x000fca00078e0210 */
[----:B------:R-:W-:-:S04]  /*02e0*/  LOP3.LUT R9, R9, 0xffff, RZ, 0xc0, !PT ;  /* 0x0000ffff09097812 */ /* 0x000fc800078ec0ff */
[----:B------:R-:W-:-:S13]  /*02f0*/  ISETP.GT.U32.AND P1, PT, R9, 0x13, PT ;  /* 0x000000130900780c */ /* 0x000fda0003f24070 */
[----:B------:R-:W-:Y:S05]  /*0300*/  @P1 BRA `(.L_x_2) ;  /* 0x0000000000601947 */ /* 0x000fea0003800000 */
[----:B------:R-:W-:-:S05]  /*0310*/  IADD3 R12, P1, PT, R14, UR10, RZ ;  /* 0x0000000a0e0c7c10 */ /* 0x000fca000ff3e0ff */
[----:B------:R-:W-:-:S05]  /*0320*/  IMAD.X R13, RZ, RZ, UR11, P1 ;  /* 0x0000000bff0d7e24 */ /* 0x000fca00088e06ff */
[----:B------:R-:W2:Y:S01]  /*0330*/  LDG.E.U8 R12, desc[UR6][R12.64] ;  /* 0x000000060c0c7981 */ /* 0x000ea2000c1e1100 */
[----:B------:R-:W-:-:S05]  /*0340*/  IADD3 R14, P1, PT, R14, UR12, RZ ;  /* 0x0000000c0e0e7c10 */ /* 0x000fca000ff3e0ff */
[----:B------:R-:W-:-:S05]  /*0350*/  IMAD.X R15, RZ, RZ, UR13, P1 ;  /* 0x0000000dff0f7e24 */ /* 0x000fca00088e06ff */
[----:B------:R-:W3:Y:S01]  /*0360*/  LDG.E.U8 R14, desc[UR6][R14.64] ;  /* 0x000000060e0e7981 */ /* 0x000ee2000c1e1100 */
[CC--:B--2---:R-:W-:Y:S02]  /*0370*/  VIMNMX.U16x2 R9, PT, PT, R12.reuse, R2.reuse, PT ;  /* 0x000000020c097248 */ /* 0x0c4fe40003fe0200 */
[----:B------:R-:W-:-:S03]  /*0380*/  VIMNMX.U16x2 R11, PT, PT, R12, R2, !PT ;  /* 0x000000020c0b7248 */ /* 0x000fc60007fe0200 */
[--C-:B------:R-:W-:Y:S01]  /*0390*/  IMAD.MOV R16, RZ, RZ, -R9.reuse ;  /* 0x000000ffff107224 */ /* 0x100fe200078e0a09 */
[----:B------:R-:W-:-:S04]  /*03a0*/  PRMT R9, R11, 0x7610, R9 ;  /* 0x000076100b097816 */ /* 0x000fc80000000009 */
[----:B------:R-:W-:-:S05]  /*03b0*/  PRMT R16, R16, 0x7710, RZ ;  /* 0x0000771010107816 */ /* 0x000fca00000000ff */
[----:B------:R-:W-:-:S05]  /*03c0*/  IMAD.IADD R9, R9, 0x1, R16 ;  /* 0x0000000109097824 */ /* 0x000fca00078e0210 */
[----:B------:R-:W-:-:S04]  /*03d0*/  LOP3.LUT R9, R9, 0xffff, RZ, 0xc0, !PT ;  /* 0x0000ffff09097812 */ /* 0x000fc800078ec0ff */
[----:B------:R-:W-:-:S13]  /*03e0*/  ISETP.GT.U32.AND P1, PT, R9, 0x13, PT ;  /* 0x000000130900780c */ /* 0x000fda0003f24070 */
[CC--:B---3--:R-:W-:Y:S02]  /*03f0*/  @!P1 VIMNMX.U16x2 R9, PT, PT, R14.reuse, R4.reuse, PT ;  /* 0x000000040e099248 */ /* 0x0c8fe40003fe0200 */
[----:B------:R-:W-:-:S03]  /*0400*/  @!P1 VIMNMX.U16x2 R14, PT, PT, R14, R4, !PT ;  /* 0x000000040e0e9248 */ /* 0x000fc60007fe0200 */
[--C-:B------:R-:W-:Y:S01]  /*0410*/  @!P1 IMAD.MOV R12, RZ, RZ, -R9.reuse ;  /* 0x000000ffff0c9224 */ /* 0x100fe200078e0a09 */
[----:B------:R-:W-:-:S04]  /*0420*/  @!P1 PRMT R9, R14, 0x7610, R9 ;  /* 0x000076100e099816 */ /* 0x000fc80000000009 */
[----:B------:R-:W-:-:S05]  /*0430*/  @!P1 PRMT R12, R12, 0x7710, RZ ;  /* 0x000077100c0c9816 */ /* 0x000fca00000000ff */
[----:B------:R-:W-:-:S05]  /*0440*/  @!P1 IMAD.IADD R9, R9, 0x1, R12 ;  /* 0x0000000109099824 */ /* 0x000fca00078e020c */
[----:B------:R-:W-:-:S04]  /*0450*/  @!P1 LOP3.LUT R9, R9, 0xffff, RZ, 0xc0, !PT ;  /* 0x0000ffff09099812 */ /* 0x000fc800078ec0ff */
[----:B------:R-:W-:-:S04]  /*0460*/  @!P1 ISETP.GE.U32.AND P2, PT, R9, 0x14, PT ;  /* 0x000000140900980c */ /* 0x000fc80003f46070 */
[----:B------:R-:W-:-:S04]  /*0470*/  @!P1 SEL R9, RZ, 0x1, P2 ;  /* 0x00000001ff099807 */ /* 0x000fc80001000000 */
[----:B------:R-:W-:-:S07]  /*0480*/  @!P1 PRMT R7, R9, 0x7610, R7 ;  /* 0x0000761009079816 */ /* 0x000fce0000000007 */
.L_x_2:
[----:B------:R-:W-:Y:S05]  /*0490*/  BSYNC.RECONVERGENT B0 ;  /* 0x0000000000007941 */ /* 0x000fea0003800200 */
.L_x_1:
[----:B------:R-:W-:Y:S04]  /*04a0*/  BSSY.RECONVERGENT B0, `(.L_x_3) ;  /* 0x0000027000007945 */ /* 0x000fe80003800200 */
[----:B------:R-:W-:Y:S05]  /*04b0*/  @!P0 BRA `(.L_x_4) ;  /* 0x0000000000948947 */ /* 0x000fea0003800000 */
        /* <DEDUP_REMOVED lines=37> */
.L_x_4:
[----:B------:R-:W-:Y:S05]  /*0710*/  BSYNC.RECONVERGENT B0 ;  /* 0x0000000000007941 */ /* 0x000fea0003800200 */
.L_x_3:
[----:B------:R-:W-:Y:S01]  /*0720*/  UIADD3 UR4, UPT, UPT, UR4, -0x1, URZ ;  /* 0xffffffff04047890 */ /* 0x000fe2000fffe0ff */
[----:B------:R-:W-:Y:S01]  /*0730*/  VIADD R9, R6, 0x1 ;  /* 0x0000000106097836 */ /* 0x000fe20000000000 */
[----:B------:R-:W0:Y:S01]  /*0740*/  LDCU.64 UR18, c[0x0][0x398] ;  /* 0x00007300ff1277ac */ /* 0x000e220008000a00 */
[----:B------:R-:W-:Y:S01]  /*0750*/  BSSY.RECONVERGENT B0, `(.L_x_5) ;  /* 0x000002c000007945 */ /* 0x000fe20003800200 */
[C---:B------:R-:W-:Y:S02]  /*0760*/  ISETP.NE.AND P0, PT, R3.reuse, RZ, PT ;  /* 0x000000ff0300720c */ /* 0x040fe40003f05270 */
[----:B------:R-:W-:Y:S02]  /*0770*/  ISETP.GE.U32.AND P2, PT, R3, UR4, PT ;  /* 0x0000000403007c0c */ /* 0x000fe4000bf46070 */
[----:B------:R-:W-:Y:S02]  /*0780*/  ISETP.GE.AND P1, PT, R9, R10, PT ;  /* 0x0000000a0900720c */ /* 0x000fe40003f26270 */
[----:B------:R-:W-:-:S02]  /*0790*/  PRMT R8, R8, 0x5410, RZ ;  /* 0x0000541008087816 */ /* 0x000fc400000000ff */
[----:B------:R-:W-:-:S07]  /*07a0*/  PRMT R7, R7, 0x5410, RZ ;  /* 0x0000541007077816 */ /* 0x000fce00000000ff */
[----:B------:R-:W-:Y:S05]  /*07b0*/  @P2 BRA `(.L_x_6) ;  /* 0x0000000000942947 */ /* 0x000fea0003800000 */
[----:B------:R-:W-:-:S05]  /*07c0*/  IMAD.IADD R14, R5, 0x1, R10 ;  /* 0x00000001050e7824 */ /* 0x000fca00078e020a */
        /* <DEDUP_REMOVED lines=36> */
.L_x_6:
[----:B0-----:R-:W-:Y:S05]  /*0a10*/  BSYNC.RECONVERGENT B0 ;  /* 0x0000000000007941 */ /* 0x001fea0003800200 */
.L_x_5:
[----:B------:R-:W-:Y:S04]  /*0a20*/  BSSY.RECONVERGENT B0, `(.L_x_7) ;  /* 0x0000028000007945 */ /* 0x000fe80003800200 */
[----:B------:R-:W-:Y:S05]  /*0a30*/  @!P0 BRA `(.L_x_8) ;  /* 0x0000000000988947 */ /* 0x000fea0003800000 */
[----:B------:R-:W-:-:S04]  /*0a40*/  IMAD R11, R3, R10, -R10 ;  /* 0x0000000a030b7224 */ /* 0x000fc800078e0a0a */
        /* <DEDUP_REMOVED lines=37> */
.L_x_8:
[----:B------:R-:W-:Y:S05]  /*0ca0*/  BSYNC.RECONVERGENT B0 ;  /* 0x0000000000007941 */ /* 0x000fea0003800200 */
.L_x_7:
[----:B------:R-:W-:Y:S04]  /*0cb0*/  BSSY.RECONVERGENT B0, `(.L_x_9) ;  /* 0x000001d000007945 */ /* 0x000fe80003800200 */
[----:B------:R-:W-:Y:S05]  /*0cc0*/  @P1 BRA `(.L_x_10) ;  /* 0x00000000006c1947 */ /* 0x000fea0003800000 */
[----:B------:R-:W0:Y:S02]  /*0cd0*/  LDC R12, c[0x0][0x3ac] ;  /* 0x0000eb00ff0c7b82 */ /* 0x000e240000000800 */
.L_x_11:
[----:B0-----:R-:W-:-:S05]  /*0ce0*/  IMAD R15, R3, R12, R9 ;  /* 0x0000000c030f7224 */ /* 0x001fca00078e0209 */
[----:B------:R-:W-:-:S05]  /*0cf0*/  IADD3 R10, P0, PT, R15, UR14, RZ ;  /* 0x0000000e0f0a7c10 */ /* 0x000fca000ff1e0ff */
[----:B------:R-:W-:-:S06]  /*0d00*/  IMAD.X R11, RZ, RZ, UR15, P0 ;  /* 0x0000000fff0b7e24 */ /* 0x000fcc00080e06ff */
[----:B------:R-:W2:Y:S02]  /*0d10*/  LDG.E.U8 R11, desc[UR6][R10.64] ;  /* 0x000000060a0b7981 */ /* 0x000ea4000c1e1100 */
[----:B--2--5:R-:W-:-:S05]  /*0d20*/  IMAD.IADD R13, R11, 0x1, -R0 ;  /* 0x000000010b0d7824 */ /* 0x024fca00078e0a00 */
[----:B------:R-:W-:-:S04]  /*0d30*/  IABS R13, R13 ;  /* 0x0000000d000d7213 */ /* 0x000fc80000000000 */
[----:B------:R-:W-:-:S13]  /*0d40*/  ISETP.GT.U32.AND P0, PT, R13, 0x13, PT ;  /* 0x000000130d00780c */ /* 0x000fda0003f04070 */
[----:B------:R-:W-:Y:S05]  /*0d50*/  @P0 BRA `(.L_x_10) ;  /* 0x0000000000480947 */ /* 0x000fea0003800000 */
[C---:B------:R-:W-:Y:S02]  /*0d60*/  IADD3 R14, P0, PT, R15.reuse, UR16, RZ ;  /* 0x000000100f0e7c10 */ /* 0x040fe4000ff1e0ff */
[----:B------:R-:W-:-:S03]  /*0d70*/  IADD3 R10, P1, PT, R15, UR18, RZ ;  /* 0x000000120f0a7c10 */ /* 0x000fc6000ff3e0ff */
[----:B------:R-:W-:Y:S02]  /*0d80*/  IMAD.X R15, RZ, RZ, UR17, P0 ;  /* 0x00000011ff0f7e24 */ /* 0x000fe400080e06ff */
[----:B------:R-:W-:-:S04]  /*0d90*/  IMAD.X R11, RZ, RZ, UR19, P1 ;  /* 0x00000013ff0b7e24 */ /* 0x000fc800088e06ff */
[----:B------:R-:W2:Y:S04]  /*0da0*/  LDG.E.U8 R15, desc[UR6][R14.64] ;  /* 0x000000060e0f7981 */ /* 0x000ea8000c1e1100 */
[----:B------:R-:W3:Y:S01]  /*0db0*/  LDG.E.U8 R11, desc[UR6][R10.64] ;  /* 0x000000060a0b7981 */ /* 0x000ee2000c1e1100 */
[----:B--2---:R-:W-:Y:S02]  /*0dc0*/  IMAD.IADD R16, R15, 0x1, -R4 ;  /* 0x000000010f107824 */ /* 0x004fe400078e0a04 */
[----:B---3--:R-:W-:-:S03]  /*0dd0*/  IMAD.IADD R13, R11, 0x1, -R2 ;  /* 0x000000010b0d7824 */ /* 0x008fc600078e0a02 */
[----:B------:R-:W-:Y:S02]  /*0de0*/  IABS R16, R16 ;  /* 0x0000001000107213 */ /* 0x000fe40000000000 */
[----:B------:R-:W-:Y:S02]  /*0df0*/  IABS R13, R13 ;  /* 0x0000000d000d7213 */ /* 0x000fe40000000000 */
[----:B------:R-:W-:-:S04]  /*0e00*/  ISETP.GE.U32.AND P0, PT, R16, 0x14, PT ;  /* 0x000000141000780c */ /* 0x000fc80003f06070 */
[----:B------:R-:W-:-:S13]  /*0e10*/  ISETP.GT.U32.OR P0, PT, R13, 0x13, P0 ;  /* 0x000000130d00780c */ /* 0x000fda0000704470 */
[----:B------:R-:W-:Y:S05]  /*0e20*/  @P0 BRA `(.L_x_10) ;  /* 0x0000000000140947 */ /* 0x000fea0003800000 */
[C---:B------:R-:W-:Y:S02]  /*0e30*/  IMAD.IADD R10, R9.reuse, 0x1, -R6 ;  /* 0x00000001090a7824 */ /* 0x040fe400078e0a06 */
[----:B------:R-:W-:-:S03]  /*0e40*/  VIADD R9, R9, 0x1 ;  /* 0x0000000109097836 */ /* 0x000fc60000000000 */
[----:B------:R-:W-:Y:S02]  /*0e50*/  PRMT R7, R10, 0x7610, R7 ;  /* 0x000076100a077816 */ /* 0x000fe40000000007 */
[----:B------:R-:W-:-:S13]  /*0e60*/  ISETP.GE.AND P0, PT, R9, R12, PT ;  /* 0x0000000c0900720c */ /* 0x000fda0003f06270 */
[----:B------:R-:W-:Y:S05]  /*0e70*/  @!P0 BRA `(.L_x_11) ;  /* 0xfffffffc00988947 */ /* 0x000fea000383ffff */
.L_x_10:
[----:B------:R-:W-:Y:S05]  /*0e80*/  BSYNC.RECONVERGENT B0 ;  /* 0x0000000000007941 */ /* 0x000fea0003800200 */
.L_x_9:
[----:B------:R-:W0:Y:S01]  /*0e90*/  LDCU UR4, c[0x0][0x3b0] ;  /* 0x00007600ff0477ac */ /* 0x000e220008000800 */
[----:B------:R-:W-:Y:S01]  /*0ea0*/  VIADD R9, R3, 0x1 ;  /* 0x0000000103097836 */ /* 0x000fe20000000000 */
[----:B------:R-:W-:Y:S01]  /*0eb0*/  BSSY.RECONVERGENT B0, `(.L_x_12) ;  /* 0x0000022000007945 */ /* 0x000fe20003800200 */
[----:B------:R-:W1:Y:S01]  /*0ec0*/  LDCU UR5, c[0x0][0x3ac] ;  /* 0x00007580ff0577ac */ /* 0x000e620008000800 */
[----:B------:R-:W2:Y:S01]  /*0ed0*/  LDCU UR14, c[0x0][0x3b0] ;  /* 0x00007600ff0e77ac */ /* 0x000ea20008000800 */
[----:B------:R-:W3:Y:S01]  /*0ee0*/  LDCU.64 UR10, c[0x0][0x3a0] ;  /* 0x00007400ff0a77ac */ /* 0x000ee20008000a00 */
[----:B------:R-:W4:Y:S01]  /*0ef0*/  LDCU.64 UR8, c[0x0][0x390] ;  /* 0x00007200ff0877ac */ /* 0x000f220008000a00 */
[----:B0-----:R-:W-:Y:S01]  /*0f00*/  ISETP.GE.AND P0, PT, R9, UR4, PT ;  /* 0x0000000409007c0c */ /* 0x001fe2000bf06270 */
[----:B------:R-:W0:-:S12]  /*0f10*/  LDCU.64 UR12, c[0x0][0x398] ;  /* 0x00007300ff0c77ac */ /* 0x000e180008000a00 */
[----:B-1234-:R-:W-:Y:S05]  /*0f20*/  @P0 BRA `(.L_x_13) ;  /* 0x0000000000680947 */ /* 0x01efea0003800000 */
.L_x_14:
[----:B------:R-:W-:-:S05]  /*0f30*/  IMAD R13, R9, UR5, R6 ;  /* 0x00000005090d7c24 */ /* 0x000fca000f8e0206 */
        /* <DEDUP_REMOVED lines=8> */
[----:B0-----:R-:W-:-:S03]  /*0fc0*/  IADD3 R12, P1, PT, R13, UR12, RZ ;  /* 0x0000000c0d0c7c10 */ /* 0x001fc6000ff3e0ff */
        /* <DEDUP_REMOVED lines=14> */
[----:B------:R-:W-:-:S13]  /*10b0*/  ISETP.GE.AND P0, PT, R9, UR14, PT ;  /* 0x0000000e09007c0c */ /* 0x000fda000bf06270 */
[----:B------:R-:W-:Y:S05]  /*10c0*/  @!P0 BRA `(.L_x_14) ;  /* 0xfffffffc00988947 */ /* 0x000fea000383ffff */
.L_x_13:
[----:B0-----:R-:W-:Y:S05]  /*10d0*/  BSYNC.RECONVERGENT B0 ;  /* 0x0000000000007941 */ /* 0x001fea0003800200 */
.L_x_12:
[----:B------:R-:W-:Y:S01]  /*10e0*/  VIADD R12, R6, 0xffffffff ;  /* 0xffffffff060c7836 */ /* 0x000fe20000000000 */
[----:B------:R-:W0:Y:S01]  /*10f0*/  LDCU UR4, c[0x0][0x3ac] ;  /* 0x00007580ff0477ac */ /* 0x000e220008000800 */
[----:B------:R-:W-:Y:S03]  /*1100*/  BSSY.RECONVERGENT B0, `(.L_x_15) ;  /* 0x0000023000007945 */ /* 0x000fe60003800200 */
[----:B------:R-:W-:Y:S01]  /*1110*/  ISETP.GE.AND P0, PT, R12, RZ, PT ;  /* 0x000000ff0c00720c */ /* 0x000fe20003f06270 */
[----:B------:R-:W1:Y:S01]  /*1120*/  LDCU.64 UR10, c[0x0][0x3a0] ;  /* 0x00007400ff0a77ac */ /* 0x000e620008000a00 */
[----:B------:R-:W2:Y:S01]  /*1130*/  LDCU.64 UR8, c[0x0][0x390] ;  /* 0x00007200ff0877ac */ /* 0x000ea20008000a00 */
[----:B------:R-:W3:Y:S10]  /*1140*/  LDCU.64 UR12, c[0x0][0x398] ;  /* 0x00007300ff0c77ac */ /* 0x000ef40008000a00 */
[----:B------:R-:W-:Y:S05]  /*1150*/  @!P0 BRA `(.L_x_16) ;  /* 0x0000000000748947 */ /* 0x000fea0003800000 */
[----:B------:R-:W-:-:S07]  /*1160*/  VIADD R9, R12, 0x1 ;  /* 0x000000010c097836 */ /* 0x000fce0000000000 */
.L_x_17:
[----:B0-----:R-:W-:-:S05]  /*1170*/  IMAD R16, R3, UR4, R12 ;  /* 0x0000000403107c24 */ /* 0x001fca000f8e020c */
[----:B--2---:R-:W-:-:S05]  /*1180*/  IADD3 R10, P0, PT, R16, UR8, RZ ;  /* 0x00000008100a7c10 */ /* 0x004fca000ff1e0ff */
[----:B------:R-:W-:-:S06]  /*1190*/  IMAD.X R11, RZ, RZ, UR9, P0 ;  /* 0x00000009ff0b7e24 */ /* 0x000fcc00080e06ff */
[----:B------:R-:W2:Y:S02]  /*11a0*/  LDG.E.U8 R11, desc[UR6][R10.64] ;  /* 0x000000060a0b7981 */ /* 0x000ea4000c1e1100 */
[----:B--2--5:R-:W-:-:S05]  /*11b0*/  IMAD.IADD R13, R11, 0x1, -R0 ;  /* 0x000000010b0d7824 */ /* 0x024fca00078e0a00 */
[----:B------:R-:W-:-:S04]  /*11c0*/  IABS R13, R13 ;  /* 0x0000000d000d7213 */ /* 0x000fc80000000000 */
[----:B------:R-:W-:-:S13]  /*11d0*/  ISETP.GT.U32.AND P0, PT, R13, 0x13, PT ;  /* 0x000000130d00780c */ /* 0x000fda0003f04070 */
[----:B------:R-:W-:Y:S05]  /*11e0*/  @P0 BRA `(.L_x_16) ;  /* 0x0000000000500947 */ /* 0x000fea0003800000 */
[----:B---3--:R-:W-:-:S05]  /*11f0*/  IADD3 R14, P0, PT, R16, UR12, RZ ;  /* 0x0000000c100e7c10 */ /* 0x008fca000ff1e0ff */
[----:B------:R-:W-:-:S06]  /*1200*/  IMAD.X R15, RZ, RZ, UR13, P0 ;  /* 0x0000000dff0f7e24 */ /* 0x000fcc00080e06ff */
[----:B------:R-:W2:Y:S01]  /*1210*/  LDG.E.U8 R15, desc[UR6][R14.64] ;  /* 0x000000060e0f7981 */ /* 0x000ea2000c1e1100 */
[----:B-1----:R-:W-:Y:S01]  /*1220*/  IADD3 R10, P0, PT, R16, UR10, RZ ;  /* 0x0000000a100a7c10 */ /* 0x002fe2000ff1e0ff */
[----:B--2---:R-:W-:-:S05]  /*1230*/  IMAD.IADD R11, R15, 0x1, -R2 ;  /* 0x000000010f0b7824 */ /* 0x004fca00078e0a02 */
[----:B------:R-:W-:Y:S01]  /*1240*/  IABS R13, R11 ;  /* 0x0000000b000d7213 */ /* 0x000fe20000000000 */
[----:B------:R-:W-:-:S03]  /*1250*/  IMAD.X R11, RZ, RZ, UR11, P0 ;  /* 0x0000000bff0b7e24 */ /* 0x000fc600080e06ff */
[----:B------:R-:W-:-:S13]  /*1260*/  ISETP.GT.U32.AND P0, PT, R13, 0x13, PT ;  /* 0x000000130d00780c */ /* 0x000fda0003f04070 */
[----:B------:R-:W-:Y:S05]  /*1270*/  @P0 BRA `(.L_x_16) ;  /* 0x00000000002c0947 */ /* 0x000fea0003800000 */
[----:B------:R-:W2:Y:S02]  /*1280*/  LDG.E.U8 R11, desc[UR6][R10.64] ;  /* 0x000000060a0b7981 */ /* 0x000ea4000c1e1100 */
[----:B--2---:R-:W-:-:S05]  /*1290*/  IMAD.IADD R13, R11, 0x1, -R4 ;  /* 0x000000010b0d7824 */ /* 0x004fca00078e0a04 */
[----:B------:R-:W-:-:S04]  /*12a0*/  IABS R13, R13 ;  /* 0x0000000d000d7213 */ /* 0x000fc80000000000 */
[----:B------:R-:W-:-:S13]  /*12b0*/  ISETP.GT.U32.AND P0, PT, R13, 0x13, PT ;  /* 0x000000130d00780c */ /* 0x000fda0003f04070 */
[----:B------:R-:W-:Y:S05]  /*12c0*/  @P0 BRA `(.L_x_16) ;  /* 0x0000000000180947 */ /* 0x000fea0003800000 */
[----:B------:R-:W-:Y:S01]  /*12d0*/  ISETP.NE.AND P0, PT, R12, RZ, PT ;  /* 0x000000ff0c00720c */ /* 0x000fe20003f05270 */
[----:B------:R-:W-:Y:S02]  /*12e0*/  IMAD.IADD R10, R6, 0x1, -R12 ;  /* 0x00000001060a7824 */ /* 0x000fe400078e0a0c */
[----:B------:R-:W-:-:S03]  /*12f0*/  VIADD R12, R12, 0xffffffff ;  /* 0xffffffff0c0c7836 */ /* 0x000fc60000000000 */
[----:B------:R-:W-:-:S07]  /*1300*/  PRMT R8, R10, 0x7610, R8 ;  /* 0x000076100a087816 */ /* 0x000fce0000000008 */
[----:B------:R-:W-:Y:S05]  /*1310*/  @P0 BRA `(.L_x_17) ;  /* 0xfffffffc00940947 */ /* 0x000fea000383ffff */
[----:B------:R-:W-:-:S07]  /*1320*/  PRMT R8, R9, 0x7610, R8 ;  /* 0x0000761009087816 */ /* 0x000fce0000000008 */
.L_x_16:
[----:B0123--:R-:W-:Y:S05]  /*1330*/  BSYNC.RECONVERGENT B0 ;  /* 0x0000000000007941 */ /* 0x00ffea0003800200 */
.L_x_15:
[----:B------:R-:W-:Y:S01]  /*1340*/  ISETP.NE.AND P0, PT, R3, RZ, PT ;  /* 0x000000ff0300720c */ /* 0x000fe20003f05270 */
[----:B------:R-:W0:Y:S01]  /*1350*/  LDCU UR4, c[0x0][0x3ac] ;  /* 0x00007580ff0477ac */ /* 0x000e220008000800 */
[----:B------:R-:W-:Y:S01]  /*1360*/  BSSY.RECONVERGENT B0, `(.L_x_18) ;  /* 0x0000023000007945 */ /* 0x000fe20003800200 */
[----:B------:R-:W1:Y:S01]  /*1370*/  LDCU.64 UR10, c[0x0][0x3a0] ;  /* 0x00007400ff0a77ac */ /* 0x000e620008000a00 */
[----:B------:R-:W2:Y:S01]  /*1380*/  LDCU.64 UR8, c[0x0][0x390] ;  /* 0x00007200ff0877ac */ /* 0x000ea20008000a00 */
[----:B------:R-:W3:Y:S08]  /*1390*/  LDCU.64 UR12, c[0x0][0x398] ;  /* 0x00007300ff0c77ac */ /* 0x000ef00008000a00 */
[----:B------:R-:W-:Y:S05]  /*13a0*/  @!P0 BRA `(.L_x_19) ;  /* 0x0000000000788947 */ /* 0x000fea0003800000 */
[----:B------:R-:W-:-:S07]  /*13b0*/  IMAD.MOV.U32 R12, RZ, RZ, R3 ;  /* 0x000000ffff0c7224 */ /* 0x000fce00078e0003 */
.L_x_20:
[----:B------:R-:W-:-:S04]  /*13c0*/  VIADD R9, R12, 0xffffffff ;  /* 0xffffffff0c097836 */ /* 0x000fc80000000000 */
        /* <DEDUP_REMOVED lines=10> */
[----:B------:R-:W2:Y:S02]  /*1470*/  LDG.E.U8 R15, desc[UR6][R14.64] ;  /* 0x000000060e0f7981 */ /* 0x000ea4000c1e1100 */
[----:B--2---:R-:W-:-:S05]  /*1480*/  IMAD.IADD R10, R15, 0x1, -R2 ;  /* 0x000000010f0a7824 */ /* 0x004fca00078e0a02 */
[----:B------:R-:W-:Y:S02]  /*1490*/  IABS R11, R10 ;  /* 0x0000000a000b7213 */ /* 0x000fe40000000000 */
[----:B-1----:R-:W-:Y:S02]  /*14a0*/  IADD3 R10, P1, PT, R16, UR10, RZ ;  /* 0x0000000a100a7c10 */ /* 0x002fe4000ff3e0ff */
[----:B------:R-:W-:-:S03]  /*14b0*/  ISETP.GT.U32.AND P0, PT, R11, 0x13, PT ;  /* 0x000000130b00780c */ /* 0x000fc60003f04070 */
[----:B------:R-:W-:-:S10]  /*14c0*/  IMAD.X R11, RZ, RZ, UR11, P1 ;  /* 0x0000000bff0b7e24 */ /* 0x000fd400088e06ff */
[----:B------:R-:W-:Y:S05]  /*14d0*/  @P0 BRA `(.L_x_19) ;  /* 0x00000000002c0947 */ /* 0x000fea0003800000 */
[----:B------:R-:W2:Y:S02]  /*14e0*/  LDG.E.U8 R11, desc[UR6][R10.64] ;  /* 0x000000060a0b7981 */ /* 0x000ea4000c1e1100 */
[----:B--2---:R-:W-:-:S05]  /*14f0*/  IMAD.IADD R13, R11, 0x1, -R4 ;  /* 0x000000010b0d7824 */ /* 0x004fca00078e0a04 */
[----:B------:R-:W-:-:S04]  /*1500*/  IABS R13, R13 ;  /* 0x0000000d000d7213 */ /* 0x000fc80000000000 */
[----:B------:R-:W-:-:S13]  /*1510*/  ISETP.GT.U32.AND P0, PT, R13, 0x13, PT ;  /* 0x000000130d00780c */ /* 0x000fda0003f04070 */
[----:B------:R-:W-:Y:S05]  /*1520*/  @P0 BRA `(.L_x_19) ;  /* 0x0000000000180947 */ /* 0x000fea0003800000 */
[----:B------:R-:W-:Y:S01]  /*1530*/  ISETP.GT.AND P0, PT, R12, 0x1, PT ;  /* 0x000000010c00780c */ /* 0x000fe20003f04270 */
[--C-:B------:R-:W-:Y:S02]  /*1540*/  IMAD.IADD R10, R3, 0x1, -R9.reuse ;  /* 0x00000001030a7824 */ /* 0x100fe400078e0a09 */
[----:B------:R-:W-:-:S03]  /*1550*/  IMAD.MOV.U32 R12, RZ, RZ, R9 ;  /* 0x000000ffff0c7224 */ /* 0x000fc600078e0009 */
[----:B------:R-:W-:-:S07]  /*1560*/  PRMT R8, R8, 0x5410, R10 ;  /* 0x0000541008087816 */ /* 0x000fce000000000a */
[----:B------:R-:W-:Y:S05]  /*1570*/  @P0 BRA `(.L_x_20) ;  /* 0xfffffffc00900947 */ /* 0x000fea000383ffff */
[----:B------:R-:W-:-:S07]  /*1580*/  PRMT R8, R8, 0x5410, R3 ;  /* 0x0000541008087816 */ /* 0x000fce0000000003 */
.L_x_19:
[----:B0123--:R-:W-:Y:S05]  /*1590*/  BSYNC.RECONVERGENT B0 ;  /* 0x0000000000007941 */ /* 0x00ffea0003800200 */
.L_x_18:
[----:B-----5:R-:W0:Y:S01]  /*15a0*/  LDC.64 R2, c[0x0][0x388] ;  /* 0x0000e200ff027b82 */ /* 0x020e220000000a00 */
[----:B------:R-:W-:Y:S02]  /*15b0*/  IMAD.MOV.U32 R6, RZ, RZ, R7 ;  /* 0x000000ffff067224 */ /* 0x000fe400078e0007 */
[----:B------:R-:W-:Y:S02]  /*15c0*/  VIADD R9, R5, 0x1 ;  /* 0x0000000105097836 */ /* 0x000fe40000000000 */
[----:B------:R-:W-:-:S03]  /*15d0*/  IMAD.MOV.U32 R7, RZ, RZ, R8 ;  /* 0x000000ffff077224 */ /* 0x000fc600078e0008 */
[----:B------:R-:W1:Y:S01]  /*15e0*/  LDC.64 R10, c[0x0][0x380] ;  /* 0x0000e000ff0a7b82 */ /* 0x000e620000000a00 */
[----:B0-----:R-:W-:-:S05]  /*15f0*/  IMAD.WIDE.U32 R2, R5, 0x8, R2 ;  /* 0x0000000805027825 */ /* 0x001fca00078e0002 */
[----:B------:R-:W-:Y:S01]  /*1600*/  STG.E.64 desc[UR6][R2.64], R6 ;  /* 0x0000000602007986 */ /* 0x000fe2000c101b06 */
[----:B-1----:R-:W-:-:S05]  /*1610*/  IMAD.WIDE.U32 R4, R5, 0x4, R10 ;  /* 0x0000000405047825 */ /* 0x002fca00078e000a */
[----:B------:R-:W-:Y:S01]  /*1620*/  STG.E desc[UR6][R4.64], R9 ;  /* 0x0000000904007986 */ /* 0x000fe2000c101906 */
[----:B------:R-:W-:Y:S05]  /*1630*/  EXIT ;  /* 0x000000000000794d */ /* 0x000fea0003800000 */
.L_x_21:
        /* <DEDUP_REMOVED lines=12> */
.L_x_36:


//--------------------- .text.globalizeLinks      --------------------------
	.section	.text.globalizeLinks,"ax",@progbits
	.align	128
        .global         globalizeLinks
        .type           globalizeLinks,@function
        .size           globalizeLinks,(.L_x_37 - globalizeLinks)
        .other          globalizeLinks,@"STO_CUDA_ENTRY STV_DEFAULT"
globalizeLinks:
.text.globalizeLinks:
[----:B------:R-:W-:Y:S01]  /*0000*/  LDC R1, c[0x0][0x37c] ;  /* 0x0000df00ff017b82 */ /* 0x000fe20000000800 */
[----:B------:R-:W0:Y:S01]  /*0010*/  S2R R2, SR_TID.Y ;  /* 0x0000000000027919 */ /* 0x000e220000002200 */
[----:B------:R-:W1:Y:S06]  /*0020*/  LDCU UR4, c[0x0][0x360] ;  /* 0x00006c00ff0477ac */ /* 0x000e6c0008000800 */
[----:B------:R-:W0:Y:S01]  /*0030*/  S2UR UR5, SR_CTAID.Y ;  /* 0x00000000000579c3 */ /* 0x000e220000002600 */
[----:B------:R-:W1:Y:S01]  /*0040*/  S2R R0, SR_TID.X ;  /* 0x0000000000007919 */ /* 0x000e620000002100 */
[----:B------:R-:W2:Y:S06]  /*0050*/  LDCU.64 UR6, c[0x0][0x390] ;  /* 0x00007200ff0677ac */ /* 0x000eac0008000a00 */
[----:B------:R-:W0:Y:S08]  /*0060*/  LDC R3, c[0x0][0x364] ;  /* 0x0000d900ff037b82 */ /* 0x000e300000000800 */
[----:B------:R-:W1:Y:S01]  /*0070*/  LDC R5, c[0x0][0x388] ;  /* 0x0000e200ff057b82 */ /* 0x000e620000000800 */
[----:B0-----:R-:W-:-:S05]  /*0080*/  IMAD R3, R3, UR5, R2 ;  /* 0x0000000503037c24 */ /* 0x001fca000f8e0202 */
[----:B--2---:R-:W-:Y:S01]  /*0090*/  ISETP.GE.U32.AND P0, PT, R3, UR7, PT ;  /* 0x0000000703007c0c */ /* 0x004fe2000bf06070 */
[----:B-1----:R-:W-:-:S05]  /*00a0*/  IMAD R0, R5, UR4, R0 ;  /* 0x0000000405007c24 */ /* 0x002fca000f8e0200 */
[----:B------:R-:W-:-:S13]  /*00b0*/  ISETP.GE.U32.OR P0, PT, R0, UR6, P0 ;  /* 0x0000000600007c0c */ /* 0x000fda0008706470 */
[----:B------:R-:W-:Y:S05]  /*00c0*/  @P0 EXIT ;  /* 0x000000000000094d */ /* 0x000fea0003800000 */
[----:B------:R-:W0:Y:S01]  /*00d0*/  LDC.64 R6, c[0x0][0x380] ;  /* 0x0000e000ff067b82 */ /* 0x000e220000000a00 */
[----:B------:R-:W1:Y:S01]  /*00e0*/  LDCU.64 UR4, c[0x0][0x358] ;  /* 0x00006b00ff0477ac */ /* 0x000e620008000a00 */
[----:B------:R-:W-:-:S04]  /*00f0*/  IMAD R9, R3, UR6, R0 ;  /* 0x0000000603097c24 */ /* 0x000fc8000f8e0200 */
[----:B0-----:R-:W-:-:S05]  /*0100*/  IMAD.WIDE.U32 R2, R9, 0x8, R6 ;  /* 0x0000000809027825 */ /* 0x001fca00078e0006 */
[----:B-1----:R-:W2:Y:S01]  /*0110*/  LDG.E.U16 R0, desc[UR4][R2.64] ;  /* 0x0000000402007981 */ /* 0x002ea2000c1e1500 */
[----:B------:R-:W-:Y:S01]  /*0120*/  BSSY.RECONVERGENT B0, `(.L_x_22) ;  /* 0x000000c000007945 */ /* 0x000fe20003800200 */
[----:B------:R-:W-:Y:S02]  /*0130*/  PRMT R11, RZ, 0x7610, R11 ;  /* 0x00007610ff0b7816 */ /* 0x000fe4000000000b */
[----:B--2---:R-:W-:-:S13]  /*0140*/  ISETP.NE.AND P0, PT, R0, RZ, PT ;  /* 0x000000ff0000720c */ /* 0x004fda0003f05270 */
[----:B------:R-:W-:Y:S05]  /*0150*/  @!P0 BRA `(.L_x_23) ;  /* 0x0000000000208947 */ /* 0x000fea0003800000 */
[----:B------:R-:W-:-:S07]  /*0160*/  PRMT R11, R0, 0x7610, R11 ;  /* 0x00007610000b7816 */ /* 0x000fce000000000b */
.L_x_24:
[----:B------:R-:W-:-:S05]  /*0170*/  LOP3.LUT R0, R11, 0xffff, RZ, 0xc0, !PT ;  /* 0x0000ffff0b007812 */ /* 0x000fca00078ec0ff */
[----:B------:R-:W-:-:S04]  /*0180*/  IMAD.IADD R5, R9, 0x1, R0 ;  /* 0x0000000109057824 */ /* 0x000fc800078e0200 */
[----:B------:R-:W-:-:S06]  /*0190*/  IMAD.WIDE.U32 R4, R5, 0x8, R6 ;  /* 0x0000000805047825 */ /* 0x000fcc00078e0006 */
[----:B------:R-:W2:Y:S02]  /*01a0*/  LDG.E.U16 R4, desc[UR4][R4.64] ;  /* 0x0000000404047981 */ /* 0x000ea4000c1e1500 */
[C---:B--2---:R-:W-:Y:S01]  /*01b0*/  ISETP.NE.AND P0, PT, R4.reuse, RZ, PT ;  /* 0x000000ff0400720c */ /* 0x044fe20003f05270 */
[----:B------:R-:W-:-:S12]  /*01c0*/  IMAD.IADD R11, R4, 0x1, R11 ;  /* 0x00000001040b7824 */ /* 0x000fd800078e020b */
[----:B------:R-:W-:Y:S05]  /*01d0*/  @P0 BRA `(.L_x_24) ;  /* 0xfffffffc00e40947 */ /* 0x000fea000383ffff */
.L_x_23:
[----:B------:R-:W-:Y:S05]  /*01e0*/  BSYNC.RECONVERGENT B0 ;  /* 0x0000000000007941 */ /* 0x000fea0003800200 */
.L_x_22:
[----:B------:R-:W-:Y:S01]  /*01f0*/  STG.E.U16 desc[UR4][R2.64], R11 ;  /* 0x0000000b02007986 */ /* 0x000fe2000c101504 */
[----:B------:R-:W-:Y:S05]  /*0200*/  EXIT ;  /* 0x000000000000794d */ /* 0x000fea0003800000 */
.L_x_25:
        /* <DEDUP_REMOVED lines=15> */
.L_x_37:


//--------------------- .text.labelWithSharedLinks --------------------------
	.section	.text.labelWithSharedLinks,"ax",@progbits
	.align	128
        .global         labelWithSharedLinks
        .type           labelWithSharedLinks,@function
        .size           labelWithSharedLinks,(.L_x_38 - labelWithSharedLinks)
        .other          labelWithSharedLinks,@"STO_CUDA_ENTRY STV_DEFAULT"
labelWithSharedLinks:
.text.labelWithSharedLinks:
[----:B------:R-:W-:Y:S01]  /*0000*/  LDC R1, c[0x0][0x37c] ;  /* 0x0000df00ff017b82 */ /* 0x000fe20000000800 */
[----:B------:R-:W0:Y:S07]  /*0010*/  S2R R3, SR_TID.Y ;  /* 0x0000000000037919 */ /* 0x000e2e0000002200 */
[----:B------:R-:W1:Y:S01]  /*0020*/  LDC R0, c[0x0][0x360] ;  /* 0x0000d800ff007b82 */ /* 0x000e620000000800 */
[----:B------:R-:W1:Y:S07]  /*0030*/  S2R R5, SR_TID.X ;  /* 0x0000000000057919 */ /* 0x000e6e0000002100 */
[----:B------:R-:W0:Y:S08]  /*0040*/  S2UR UR5, SR_CTAID.Y ;  /* 0x00000000000579c3 */ /* 0x000e300000002600 */
[----:B------:R-:W0:Y:S08]  /*0050*/  LDC R2, c[0x0][0x364] ;  /* 0x0000d900ff027b82 */ /* 0x000e300000000800 */
[----:B------:R-:W1:Y:S08]  /*0060*/  S2UR UR4, SR_CTAID.X ;  /* 0x00000000000479c3 */ /* 0x000e700000002500 */
[----:B------:R-:W2:Y:S01]  /*0070*/  LDC.64 R6, c[0x0][0x3a8] ;  /* 0x0000ea00ff067b82 */ /* 0x000ea20000000a00 */
[----:B0-----:R-:W-:-:S02]  /*0080*/  IMAD R9, R2, UR5, R3 ;  /* 0x0000000502097c24 */ /* 0x001fc4000f8e0203 */
[----:B-1----:R-:W-:-:S03]  /*0090*/  IMAD R13, R0, UR4, R5 ;  /* 0x00000004000d7c24 */ /* 0x002fc6000f8e0205 */
[----:B--2---:R-:W-:-:S04]  /*00a0*/  ISETP.GE.U32.AND P0, PT, R9, R7, PT ;  /* 0x000000070900720c */ /* 0x004fc80003f06070 */
[----:B------:R-:W-:-:S13]  /*00b0*/  ISETP.GE.U32.OR P0, PT, R13, R6, P0 ;  /* 0x000000060d00720c */ /* 0x000fda0000706470 */
[----:B------:R-:W-:Y:S05]  /*00c0*/  @P0 EXIT ;  /* 0x000000000000094d */ /* 0x000fea0003800000 */
[----:B------:R-:W0:Y:S01]  /*00d0*/  LDCU.128 UR8, c[0x0][0x390] ;  /* 0x00007200ff0877ac */ /* 0x000e220008000c00 */
[----:B------:R-:W-:Y:S02]  /*00e0*/  IMAD R15, R9, R6, R13 ;  /* 0x00000006090f7224 */ /* 0x000fe400078e020d */
[----:B------:R-:W-:Y:S01]  /*00f0*/  VIADD R0, R6, 0xffffffff ;  /* 0xffffffff06007836 */ /* 0x000fe20000000000 */
[----:B------:R-:W1:Y:S01]  /*0100*/  LDCU.64 UR12, c[0x0][0x3a0] ;  /* 0x00007400ff0c77ac */ /* 0x000e620008000a00 */
[----:B------:R-:W-:Y:S01]  /*0110*/  VIADD R2, R7, 0xffffffff ;  /* 0xffffffff07027836 */ /* 0x000fe20000000000 */
[----:B------:R-:W2:Y:S02]  /*0120*/  LDCU.64 UR6, c[0x0][0x358] ;  /* 0x00006b00ff0677ac */ /* 0x000ea40008000a00 */
[----:B------:R-:W-:Y:S02]  /*0130*/  ISETP.GE.U32.AND P3, PT, R13, R0, PT ;  /* 0x000000000d00720c */ /* 0x000fe40003f66070 */
[----:B0-----:R-:W-:-:S02]  /*0140*/  IADD3 R10, P0, PT, R15, UR8, RZ ;  /* 0x000000080f0a7c10 */ /* 0x001fc4000ff1e0ff */
[C---:B------:R-:W-:Y:S02]  /*0150*/  IADD3 R18, P1, PT, R15.reuse, UR10, RZ ;  /* 0x0000000a0f127c10 */ /* 0x040fe4000ff3e0ff */
[----:B-1----:R-:W-:Y:S01]  /*0160*/  IADD3 R20, P2, PT, R15, UR12, RZ ;  /* 0x0000000c0f147c10 */ /* 0x002fe2000ff5e0ff */
[----:B------:R-:W-:Y:S01]  /*0170*/  IMAD.X R11, RZ, RZ, UR9, P0 ;  /* 0x00000009ff0b7e24 */ /* 0x000fe200080e06ff */
[----:B------:R-:W-:Y:S01]  /*0180*/  ISETP.GE.U32.AND P0, PT, R9, R2, PT ;  /* 0x000000020900720c */ /* 0x000fe20003f06070 */
[----:B------:R-:W-:Y:S02]  /*0190*/  IMAD.X R19, RZ, RZ, UR11, P1 ;  /* 0x0000000bff137e24 */ /* 0x000fe400088e06ff */
[----:B------:R-:W-:Y:S01]  /*01a0*/  IMAD.X R21, RZ, RZ, UR13, P2 ;  /* 0x0000000dff157e24 */ /* 0x000fe200090e06ff */
[----:B--2---:R0:W5:Y:S01]  /*01b0*/  LDG.E.U8 R0, desc[UR6][R10.64] ;  /* 0x000000060a007981 */ /* 0x004162000c1e1100 */
[----:B------:R-:W-:Y:S01]  /*01c0*/  BSSY.RECONVERGENT B0, `(.L_x_26) ;  /* 0x000002e000007945 */ /* 0x000fe20003800200 */
[----:B------:R-:W-:-:S02]  /*01d0*/  ISETP.NE.AND P1, PT, R13, RZ, PT ;  /* 0x000000ff0d00720c */ /* 0x000fc40003f25270 */
[----:B------:R0:W5:Y:S01]  /*01e0*/  LDG.E.U8 R2, desc[UR6][R18.64] ;  /* 0x0000000612027981 */ /* 0x000162000c1e1100 */
[----:B------:R-:W-:-:S03]  /*01f0*/  ISETP.NE.AND P2, PT, R9, RZ, PT ;  /* 0x000000ff0900720c */ /* 0x000fc60003f45270 */
[----:B------:R0:W5:Y:S01]  /*0200*/  LDG.E.U8 R4, desc[UR6][R20.64] ;  /* 0x0000000614047981 */ /* 0x000162000c1e1100 */
[----:B------:R-:W-:Y:S02]  /*0210*/  PRMT R7, RZ, 0x7610, R7 ;  /* 0x00007610ff077816 */ /* 0x000fe40000000007 */
[----:B------:R-:W-:Y:S02]  /*0220*/  PRMT R12, RZ, 0x7610, R12 ;  /* 0x00007610ff0c7816 */ /* 0x000fe4000000000c */
[----:B------:R-:W-:Y:S02]  /*0230*/  PRMT R14, RZ, 0x7610, R14 ;  /* 0x00007610ff0e7816 */ /* 0x000fe4000000000e */
[----:B------:R-:W-:Y:S01]  /*0240*/  PRMT R17, RZ, 0x7610, R17 ;  /* 0x00007610ff117816 */ /* 0x000fe20000000011 */
[----:B------:R-:W-:Y:S06]  /*0250*/  @P3 BRA `(.L_x_27) ;  /* 0x0000000000903947 */ /* 0x000fec0003800000 */
[----:B------:R-:W-:-:S05]  /*0260*/  VIADD R16, R15, 0x1 ;  /* 0x000000010f107836 */ /* 0x000fca0000000000 */
[----:B0-----:R-:W-:-:S05]  /*0270*/  IADD3 R10, P3, PT, R16, UR8, RZ ;  /* 0x00000008100a7c10 */ /* 0x001fca000ff7e0ff */
        /* <DEDUP_REMOVED lines=19> */
[----:B------:R-:W-:-:S05]  /*03b0*/  IMAD.MOV R16, RZ, RZ, -R16 ;  /* 0x000000ffff107224 */ /* 0x000fca00078e0a10 */
        /* <DEDUP_REMOVED lines=14> */
.L_x_27:
[----:B------:R-:W-:Y:S05]  /*04a0*/  BSYNC.RECONVERGENT B0 ;  /* 0x0000000000007941 */ /* 0x000fea0003800200 */
.L_x_26:
[----:B------:R-:W-:Y:S04]  /*04b0*/  BSSY.RECONVERGENT B0, `(.L_x_28) ;  /* 0x0000026000007945 */ /* 0x000fe80003800200 */
[----:B------:R-:W-:Y:S05]  /*04c0*/  @!P1 BRA `(.L_x_29) ;  /* 0x0000000000909947 */ /* 0x000fea0003800000 */
        /* <DEDUP_REMOVED lines=36> */
.L_x_29:
[----:B------:R-:W-:Y:S05]  /*0710*/  BSYNC.RECONVERGENT B0 ;  /* 0x0000000000007941 */ /* 0x000fea0003800200 */
.L_x_28:
[----:B------:R-:W-:Y:S04]  /*0720*/  BSSY.RECONVERGENT B0, `(.L_x_30) ;  /* 0x0000026000007945 */ /* 0x000fe80003800200 */
[----:B------:R-:W-:Y:S05]  /*0730*/  @P0 BRA `(.L_x_31) ;  /* 0x0000000000900947 */ /* 0x000fea0003800000 */
[----:B------:R-:W-:-:S05]  /*0740*/  IMAD.IADD R16, R15, 0x1, R6 ;  /* 0x000000010f107824 */ /* 0x000fca00078e0206 */
        /* <DEDUP_REMOVED lines=35> */
.L_x_31:
[----:B------:R-:W-:Y:S05]  /*0980*/  BSYNC.RECONVERGENT B0 ;  /* 0x0000000000007941 */ /* 0x000fea0003800200 */
.L_x_30:
[----:B------:R-:W-:Y:S04]  /*0990*/  BSSY.RECONVERGENT B0, `(.L_x_32) ;  /* 0x0000025000007945 */ /* 0x000fe80003800200 */
[----:B------:R-:W-:Y:S05]  /*09a0*/  @!P2 BRA `(.L_x_33) ;  /* 0x00000000008ca947 */ /* 0x000fea0003800000 */
[----:B------:R-:W-:-:S04]  /*09b0*/  IMAD R6, R9, R6, -R6 ;  /* 0x0000000609067224 */ /* 0x000fc800078e0a06 */
[----:B------:R-:W-:-:S05]  /*09c0*/  IMAD.IADD R6, R13, 0x1, R6 ;  /* 0x000000010d067824 */ /* 0x000fca00078e0206 */
[----:B------:R-:W-:-:S05]  /*09d0*/  IADD3 R8, P0, PT, R6, UR8, RZ ;  /* 0x0000000806087c10 */ /* 0x000fca000ff1e0ff */
[----:B------:R-:W-:-:S05]  /*09e0*/  IMAD.X R9, RZ, RZ, UR9, P0 ;  /* 0x00000009ff097e24 */ /* 0x000fca00080e06ff */
[----:B------:R-:W2:Y:S01]  /*09f0*/  LDG.E.U8 R8, desc[UR6][R8.64] ;  /* 0x0000000608087981 */ /* 0x000ea2000c1e1100 */
[----:B0-----:R-:W-:-:S05]  /*0a00*/  IADD3 R18, P1, PT, R6, UR10, RZ ;  /* 0x0000000a06127c10 */ /* 0x001fca000ff3e0ff */
[----:B------:R-:W-:Y:S01]  /*0a10*/  IMAD.X R19, RZ, RZ, UR11, P1 ;  /* 0x0000000bff137e24 */ /* 0x000fe200088e06ff */
[CC--:B--2--5:R-:W-:Y:S02]  /*0a20*/  VIMNMX.U16x2 R10, PT, PT, R8.reuse, R0.reuse, PT ;  /* 0x00000000080a7248 */ /* 0x0e4fe40003fe0200 */
[----:B------:R-:W-:-:S03]  /*0a30*/  VIMNMX.U16x2 R0, PT, PT, R8, R0, !PT ;  /* 0x0000000008007248 */ /* 0x000fc60007fe0200 */
[----:B------:R-:W-:-:S05]  /*0a40*/  IMAD.MOV R10, RZ, RZ, -R10 ;  /* 0x000000ffff0a7224 */ /* 0x000fca00078e0a0a */
[----:B------:R-:W-:Y:S02]  /*0a50*/  PRMT R11, R10, 0x7710, RZ ;  /* 0x000077100a0b7816 */ /* 0x000fe400000000ff */
[----:B------:R-:W-:-:S03]  /*0a60*/  IADD3 R10, P2, PT, R6, UR12, RZ ;  /* 0x0000000c060a7c10 */ /* 0x000fc6000ff5e0ff */
[----:B------:R-:W-:Y:S02]  /*0a70*/  IMAD.IADD R0, R0, 0x1, R11 ;  /* 0x0000000100007824 */ /* 0x000fe400078e020b */
[----:B------:R-:W-:-:S03]  /*0a80*/  IMAD.X R11, RZ, RZ, UR13, P2 ;  /* 0x0000000dff0b7e24 */ /* 0x000fc600090e06ff */
[----:B------:R-:W-:-:S04]  /*0a90*/  LOP3.LUT R0, R0, 0xffff, RZ, 0xc0, !PT ;  /* 0x0000ffff00007812 */ /* 0x000fc800078ec0ff */
[----:B------:R-:W-:-:S13]  /*0aa0*/  ISETP.GT.U32.AND P0, PT, R0, 0x13, PT ;  /* 0x000000130000780c */ /* 0x000fda0003f04070 */
[----:B------:R-:W-:Y:S05]  /*0ab0*/  @P0 BRA `(.L_x_33) ;  /* 0x0000000000480947 */ /* 0x000fea0003800000 */
[----:B------:R-:W2:Y:S04]  /*0ac0*/  LDG.E.U8 R6, desc[UR6][R18.64] ;  /* 0x0000000612067981 */ /* 0x000ea8000c1e1100 */
        /* <DEDUP_REMOVED lines=10> */
[----:B------:R-:W-:-:S05]  /*0b70*/  @!P0 IMAD.MOV R2, RZ, RZ, -R2 ;  /* 0x000000ffff028224 */ /* 0x000fca00078e0a02 */
[----:B------:R-:W-:-:S05]  /*0b80*/  @!P0 PRMT R9, R2, 0x7710, RZ ;  /* 0x0000771002098816 */ /* 0x000fca00000000ff */
[----:B------:R-:W-:-:S05]  /*0b90*/  @!P0 IMAD.IADD R0, R0, 0x1, R9 ;  /* 0x0000000100008824 */ /* 0x000fca00078e0209 */
[----:B------:R-:W-:-:S04]  /*0ba0*/  @!P0 LOP3.LUT R0, R0, 0xffff, RZ, 0xc0, !PT ;  /* 0x0000ffff00008812 */ /* 0x000fc800078ec0ff */
[----:B------:R-:W-:-:S04]  /*0bb0*/  @!P0 ISETP.GE.U32.AND P1, PT, R0, 0x14, PT ;  /* 0x000000140000880c */ /* 0x000fc80003f26070 */
[----:B------:R-:W-:-:S04]  /*0bc0*/  @!P0 SEL R0, RZ, 0x1, P1 ;  /* 0x00000001ff008807 */ /* 0x000fc80000800000 */
[----:B------:R-:W-:-:S07]  /*0bd0*/  @!P0 PRMT R14, R0, 0x7610, R14 ;  /* 0x00007610000e8816 */ /* 0x000fce000000000e */
.L_x_33:
[----:B------:R-:W-:Y:S05]  /*0be0*/  BSYNC.RECONVERGENT B0 ;  /* 0x0000000000007941 */ /* 0x000fea0003800200 */
.L_x_32:
[----:B------:R-:W1:Y:S01]  /*0bf0*/  S2UR UR5, SR_CgaCtaId ;  /* 0x00000000000579c3 */ /* 0x000e620000008800 */
[C---:B------:R-:W-:Y:S01]  /*0c00*/  LOP3.LUT R6, R17.reuse, 0xffff, RZ, 0xc0, !PT ;  /* 0x0000ffff11067812 */ /* 0x040fe200078ec0ff */
[----:B------:R-:W-:Y:S01]  /*0c10*/  UMOV UR4, 0x400 ;  /* 0x0000040000047882 */ /* 0x000fe20000000000 */
[----:B-----5:R-:W-:Y:S02]  /*0c20*/  LOP3.LUT R0, R12, 0xffff, RZ, 0xc0, !PT ;  /* 0x0000ffff0c007812 */ /* 0x020fe400078ec0ff */
[----:B------:R-:W-:Y:S01]  /*0c30*/  PRMT R8, R17, 0x5410, R12 ;  /* 0x0000541011087816 */ /* 0x000fe2000000000c */
[----:B------:R-:W-:Y:S01]  /*0c40*/  IMAD.IADD R2, R6, 0x1, R5 ;  /* 0x0000000106027824 */ /* 0x000fe200078e0205 */
[C---:B------:R-:W-:Y:S01]  /*0c50*/  PRMT R9, R7.reuse, 0x5410, R14 ;  /* 0x0000541007097816 */ /* 0x040fe2000000000e */
[----:B0-----:R-:W-:Y:S01]  /*0c60*/  IMAD.IADD R19, R0, 0x1, R3 ;  /* 0x0000000100137824 */ /* 0x001fe200078e0203 */
[----:B------:R-:W-:Y:S02]  /*0c70*/  LOP3.LUT R4, R7, 0xffff, RZ, 0xc0, !PT ;  /* 0x0000ffff07047812 */ /* 0x000fe400078ec0ff */
[----:B------:R-:W-:-:S02]  /*0c80*/  ISETP.GT.U32.AND P0, PT, R2, 0x1f, PT ;  /* 0x0000001f0200780c */ /* 0x000fc40003f04070 */
[----:B------:R-:W-:Y:S02]  /*0c90*/  ISETP.GE.U32.AND P2, PT, R5, R4, PT ;  /* 0x000000040500720c */ /* 0x000fe40003f46070 */
[----:B------:R-:W-:Y:S02]  /*0ca0*/  LOP3.LUT R10, R14, 0xffff, RZ, 0xc0, !PT ;  /* 0x0000ffff0e0a7812 */ /* 0x000fe400078ec0ff */
[----:B------:R-:W-:Y:S02]  /*0cb0*/  ISETP.GT.U32.AND P1, PT, R19, 0x1f, PT ;  /* 0x0000001f1300780c */ /* 0x000fe40003f24070 */
[----:B------:R-:W-:Y:S01]  /*0cc0*/  ISETP.GE.U32.AND P3, PT, R3, R10, PT ;  /* 0x0000000a0300720c */ /* 0x000fe20003f66070 */
[----:B-1----:R-:W-:-:S06]  /*0cd0*/  ULEA UR4, UR5, UR4, 0x18 ;  /* 0x0000000405047291 */ /* 0x002fcc000f8ec0ff */
[----:B------:R-:W-:Y:S01]  /*0ce0*/  @P2 IMAD.IADD R11, R5, 0x1, -R4 ;  /* 0x00000001050b2824 */ /* 0x000fe200078e0a04 */
[----:B------:R-:W-:Y:S02]  /*0cf0*/  LEA R2, R3, UR4, 0x8 ;  /* 0x0000000403027c11 */ /* 0x000fe4000f8e40ff */
[----:B------:R-:W-:-:S03]  /*0d00*/  LEA R4, R5, UR4, 0x3 ;  /* 0x0000000405047c11 */ /* 0x000fc6000f8e18ff */
[----:B------:R-:W-:Y:S02]  /*0d10*/  @P3 IMAD.IADD R13, R3, 0x1, -R10 ;  /* 0x00000001030d3824 */ /* 0x000fe400078e0a0a */
[----:B------:R-:W-:Y:S02]  /*0d20*/  IMAD R0, R5, 0x8, R2 ;  /* 0x0000000805007824 */ /* 0x000fe400078e0202 */
[----:B------:R-:W-:Y:S02]  /*0d30*/  @!P1 IMAD R16, R19, 0x100, R4 ;  /* 0x0000010013109824 */ /* 0x000fe400078e0204 */
[----:B------:R-:W-:Y:S01]  /*0d40*/  @!P0 IMAD R6, R6, 0x8, R0 ;  /* 0x0000000806068824 */ /* 0x000fe200078e0200 */
[----:B------:R-:W-:Y:S01]  /*0d50*/  STS.64 [R0], R8 ;  /* 0x0000000800007388 */ /* 0x000fe20000000a00 */
[----:B------:R-:W-:Y:S02]  /*0d60*/  @P2 IMAD R10, R11, 0x8, R2 ;  /* 0x000000080b0a2824 */ /* 0x000fe400078e0202 */
[----:B------:R-:W-:Y:S01]  /*0d70*/  @P3 IMAD R18, R13, 0x100, R4 ;  /* 0x000001000d123824 */ /* 0x000fe200078e0204 */
[----:B------:R-:W-:Y:S06]  /*0d80*/  BAR.SYNC.DEFER_BLOCKING 0x0 ;  /* 0x0000000000007b1d */ /* 0x000fec0000010000 */
[----:B------:R-:W0:Y:S04]  /*0d90*/  @!P0 LDS.U16 R6, [R6] ;  /* 0x0000000006068984 */ /* 0x000e280000000400 */
[----:B------:R-:W1:Y:S04]  /*0da0*/  @!P1 LDS.U16 R11, [R16+0x2] ;  /* 0x00000200100b9984 */ /* 0x000e680000000400 */
[----:B------:R-:W2:Y:S04]  /*0db0*/  @P2 LDS.U16 R10, [R10+0x4] ;  /* 0x000004000a0a2984 */ /* 0x000ea80000000400 */
[----:B------:R-:W3:Y:S01]  /*0dc0*/  @P3 LDS.U16 R13, [R18+0x6] ;  /* 0x00000600120d3984 */ /* 0x000ee20000000400 */
[----:B0-----:R-:W-:-:S02]  /*0dd0*/  @!P0 IMAD.IADD R8, R17, 0x1, R6 ;  /* 0x0000000111088824 */ /* 0x001fc400078e0206 */
[----:B-1----:R-:W-:-:S03]  /*0de0*/  @!P1 IMAD.IADD R11, R12, 0x1, R11 ;  /* 0x000000010c0b9824 */ /* 0x002fc600078e020b */
[----:B------:R-:W-:Y:S01]  /*0df0*/  @!P0 PRMT R17, R8, 0x7610, R17 ;  /* 0x0000761008118816 */ /* 0x000fe20000000011 */
[----:B--2---:R-:W-:-:S03]  /*0e00*/  @P2 IMAD.IADD R9, R7, 0x1, R10 ;  /* 0x0000000107092824 */ /* 0x004fc600078e020a */
[----:B------:R-:W-:Y:S02]  /*0e10*/  LOP3.LUT R6, R17, 0xffff, RZ, 0xc0, !PT ;  /* 0x0000ffff11067812 */ /* 0x000fe400078ec0ff */
[----:B------:R-:W-:Y:S01]  /*0e20*/  @!P1 PRMT R12, R11, 0x7610, R12 ;  /* 0x000076100b0c9816 */ /* 0x000fe2000000000c */
[----:B---3--:R-:W-:Y:S01]  /*0e30*/  @P3 IMAD.IADD R13, R14, 0x1, R13 ;  /* 0x000000010e0d3824 */ /* 0x008fe200078e020d */
[----:B------:R-:W-:Y:S01]  /*0e40*/  @P2 PRMT R7, R9, 0x7610, R7 ;  /* 0x0000761009072816 */ /* 0x000fe20000000007 */
[----:B------:R-:W-:Y:S01]  /*0e50*/  IMAD.IADD R9, R6, 0x1, R5 ;  /* 0x0000000106097824 */ /* 0x000fe200078e0205 */
[----:B------:R-:W-:Y:S02]  /*0e60*/  LOP3.LUT R8, R12, 0xffff, RZ, 0xc0, !PT ;  /* 0x0000ffff0c087812 */ /* 0x000fe400078ec0ff */
[----:B------:R-:W-:Y:S02]  /*0e70*/  @P3 PRMT R14, R13, 0x7610, R14 ;  /* 0x000076100d0e3816 */ /* 0x000fe4000000000e */
[----:B------:R-:W-:Y:S01]  /*0e80*/  ISETP.GT.U32.AND P0, PT, R9, 0x1f, PT ;  /* 0x0000001f0900780c */ /* 0x000fe20003f04070 */
[----:B------:R-:W-:Y:S01]  /*0e90*/  IMAD.IADD R19, R8, 0x1, R3 ;  /* 0x0000000108137824 */ /* 0x000fe200078e0203 */
[----:B------:R-:W-:-:S02]  /*0ea0*/  PRMT R8, R17, 0x5410, R12 ;  /* 0x0000541011087816 */ /* 0x000fc4000000000c */
[C---:B------:R-:W-:Y:S02]  /*0eb0*/  PRMT R9, R7.reuse, 0x5410, R14 ;  /* 0x0000541007097816 */ /* 0x040fe4000000000e */
[----:B------:R-:W-:Y:S02]  /*0ec0*/  LOP3.LUT R10, R7, 0xffff, RZ, 0xc0, !PT ;  /* 0x0000ffff070a7812 */ /* 0x000fe400078ec0ff */
[----:B------:R-:W-:Y:S01]  /*0ed0*/  LOP3.LUT R16, R14, 0xffff, RZ, 0xc0, !PT ;  /* 0x0000ffff0e107812 */ /* 0x000fe200078ec0ff */
[----:B------:R-:W-:Y:S01]  /*0ee0*/  STS.64 [R0], R8 ;  /* 0x0000000800007388 */ /* 0x000fe20000000a00 */
[----:B------:R-:W-:Y:S01]  /*0ef0*/  BAR.SYNC.DEFER_BLOCKING 0x0 ;  /* 0x0000000000007b1d */ /* 0x000fe20000010000 */
[----:B------:R-:W-:Y:S02]  /*0f00*/  ISETP.GE.U32.AND P2, PT, R5, R10, PT ;  /* 0x0000000a0500720c */ /* 0x000fe40003f46070 */
[----:B------:R-:W-:Y:S01]  /*0f10*/  @!P0 IMAD R6, R6, 0x8, R0 ;  /* 0x0000000806068824 */ /* 0x000fe200078e0200 */
[----:B------:R-:W-:-:S02]  /*0f20*/  ISETP.GE.U32.AND P3, PT, R3, R16, PT ;  /* 0x000000100300720c */ /* 0x000fc40003f66070 */
[----:B------:R-:W-:-:S08]  /*0f30*/  ISETP.GT.U32.AND P1, PT, R19, 0x1f, PT ;  /* 0x0000001f1300780c */ /* 0x000fd00003f24070 */
[----:B------:R-:W-:-:S03]  /*0f40*/  @P2 IMAD.IADD R11, R5, 0x1, -R10 ;  /* 0x00000001050b2824 */ /* 0x000fc600078e0a0a */
[----:B------:R-:W-:Y:S02]  /*0f50*/  @P3 IMAD.IADD R13, R3, 0x1, -R16 ;  /* 0x00000001030d3824 */ /* 0x000fe400078e0a10 */
[----:B------:R-:W-:Y:S02]  /*0f60*/  @!P1 IMAD R16, R19, 0x100, R4 ;  /* 0x0000010013109824 */ /* 0x000fe400078e0204 */
[----:B------:R-:W-:Y:S02]  /*0f70*/  @P2 IMAD R10, R11, 0x8, R2 ;  /* 0x000000080b0a2824 */ /* 0x000fe400078e0202 */
[----:B------:R-:W-:Y:S01]  /*0f80*/  @P3 IMAD R18, R13, 0x100, R4 ;  /* 0x000001000d123824 */ /* 0x000fe200078e0204 */
        /* <DEDUP_REMOVED lines=93> */
[----:B------:R-:W-:Y:S02]  /*1560*/  @P2 IMAD R13, R11, 0x8, R2 ;  /* 0x000000080b0d2824 */ /* 0x000fe400078e0202 */
[--C-:B------:R-:W-:Y:S02]  /*1570*/  @P3 IMAD R20, R19, 0x100, R4.reuse ;  /* 0x0000010013143824 */ /* 0x100fe400078e0204 */
[----:B------:R-:W-:Y:S01]  /*1580*/  @!P1 IMAD R18, R21, 0x100, R4 ;  /* 0x0000010015129824 */ /* 0x000fe200078e0204 */
[----:B------:R-:W0:Y:S04]  /*1590*/  @P2 LDS.U16 R10, [R13+0x4] ;  /* 0x000004000d0a2984 */ /* 0x000e280000000400 */
[----:B------:R-:W1:Y:S04]  /*15a0*/  @!P0 LDS.U16 R6, [R6] ;  /* 0x0000000006068984 */ /* 0x000e680000000400 */
[----:B------:R-:W2:Y:S04]  /*15b0*/  @P3 LDS.U16 R19, [R20+0x6] ;  /* 0x0000060014133984 */ /* 0x000ea80000000400 */
[----:B------:R-:W3:Y:S01]  /*15c0*/  @!P1 LDS.U16 R11, [R18+0x2] ;  /* 0x00000200120b9984 */ /* 0x000ee20000000400 */
[----:B0-----:R-:W-:-:S02]  /*15d0*/  @P2 IMAD.IADD R16, R7, 0x1, R10 ;  /* 0x0000000107102824 */ /* 0x001fc400078e020a */
[----:B-1----:R-:W-:-:S03]  /*15e0*/  @!P0 IMAD.IADD R10, R17, 0x1, R6 ;  /* 0x00000001110a8824 */ /* 0x002fc600078e0206 */
[----:B------:R-:W-:Y:S01]  /*15f0*/  @P2 PRMT R7, R16, 0x7610, R7 ;  /* 0x0000761010072816 */ /* 0x000fe20000000007 */
[----:B--2---:R-:W-:Y:S01]  /*1600*/  @P3 IMAD.IADD R19, R14, 0x1, R19 ;  /* 0x000000010e133824 */ /* 0x004fe200078e0213 */
[----:B------:R-:W-:Y:S02]  /*1610*/  @!P0 PRMT R17, R10, 0x7610, R17 ;  /* 0x000076100a118816 */ /* 0x000fe40000000011 */
[----:B------:R-:W-:Y:S01]  /*1620*/  LOP3.LUT R10, R7, 0xffff, RZ, 0xc0, !PT ;  /* 0x0000ffff070a7812 */ /* 0x000fe200078ec0ff */
[----:B---3--:R-:W-:Y:S01]  /*1630*/  @!P1 IMAD.IADD R11, R12, 0x1, R11 ;  /* 0x000000010c0b9824 */ /* 0x008fe200078e020b */
[----:B------:R-:W-:Y:S02]  /*1640*/  @P3 PRMT R14, R19, 0x7610, R14 ;  /* 0x00007610130e3816 */ /* 0x000fe4000000000e */
[----:B------:R-:W-:Y:S02]  /*1650*/  LOP3.LUT R8, R17, 0xffff, RZ, 0xc0, !PT ;  /* 0x0000ffff11087812 */ /* 0x000fe400078ec0ff */
[----:B------:R-:W-:-:S02]  /*1660*/  @!P1 PRMT R12, R11, 0x7610, R12 ;  /* 0x000076100b0c9816 */ /* 0x000fc4000000000c */
[----:B------:R-:W-:Y:S01]  /*1670*/  PRMT R19, R7, 0x5410, R14 ;  /* 0x0000541007137816 */ /* 0x000fe2000000000e */
[----:B------:R-:W-:Y:S01]  /*1680*/  IMAD.IADD R11, R8, 0x1, R5 ;  /* 0x00000001080b7824 */ /* 0x000fe200078e0205 */
[----:B------:R-:W-:Y:S02]  /*1690*/  PRMT R18, R17, 0x5410, R12 ;  /* 0x0000541011127816 */ /* 0x000fe4000000000c */
[----:B------:R-:W-:Y:S02]  /*16a0*/  LOP3.LUT R6, R12, 0xffff, RZ, 0xc0, !PT ;  /* 0x0000ffff0c067812 */ /* 0x000fe400078ec0ff */
[----:B------:R-:W-:Y:S01]  /*16b0*/  LOP3.LUT R16, R14, 0xffff, RZ, 0xc0, !PT ;  /* 0x0000ffff0e107812 */ /* 0x000fe200078ec0ff */
[----:B------:R-:W-:Y:S01]  /*16c0*/  STS.64 [R0], R18 ;  /* 0x0000001200007388 */ /* 0x000fe20000000a00 */
[----:B------:R-:W-:Y:S01]  /*16d0*/  BAR.SYNC.DEFER_BLOCKING 0x0 ;  /* 0x0000000000007b1d */ /* 0x000fe20000010000 */
[----:B------:R-:W-:Y:S01]  /*16e0*/  ISETP.GE.U32.AND P2, PT, R5, R10, PT ;  /* 0x0000000a0500720c */ /* 0x000fe20003f46070 */
[----:B------:R-:W-:Y:S01]  /*16f0*/  IMAD.IADD R9, R6, 0x1, R3 ;  /* 0x0000000106097824 */ /* 0x000fe200078e0203 */
[----:B------:R-:W-:-:S02]  /*1700*/  ISETP.GE.U32.AND P3, PT, R3, R16, PT ;  /* 0x000000100300720c */ /* 0x000fc40003f66070 */
[----:B------:R-:W-:Y:S02]  /*1710*/  ISETP.GT.U32.AND P0, PT, R11, 0x1f, PT ;  /* 0x0000001f0b00780c */ /* 0x000fe40003f04070 */
[----:B------:R-:W-:-:S07]  /*1720*/  ISETP.GT.U32.AND P1, PT, R9, 0x1f, PT ;  /* 0x0000001f0900780c */ /* 0x000fce0003f24070 */
[----:B------:R-:W-:Y:S02]  /*1730*/  @P2 IMAD.IADD R5, R5, 0x1, -R10 ;  /* 0x0000000105052824 */ /* 0x000fe400078e0a0a */
[----:B------:R-:W-:Y:S02]  /*1740*/  @P3 IMAD.IADD R3, R3, 0x1, -R16 ;  /* 0x0000000103033824 */ /* 0x000fe400078e0a10 */
[----:B------:R-:W-:Y:S02]  /*1750*/  @P2 IMAD R6, R5, 0x8, R2 ;  /* 0x0000000805062824 */ /* 0x000fe400078e0202 */
[----:B------:R-:W-:Y:S02]  /*1760*/  @!P0 IMAD R2, R8, 0x8, R0 ;  /* 0x0000000808028824 */ /* 0x000fe400078e0200 */
[--C-:B------:R-:W-:Y:S02]  /*1770*/  @!P1 IMAD R8, R9, 0x100, R4.reuse ;  /* 0x0000010009089824 */ /* 0x100fe400078e0204 */
[----:B------:R-:W-:Y:S01]  /*1780*/  @P3 IMAD R10, R3, 0x100, R4 ;  /* 0x00000100030a3824 */ /* 0x000fe200078e0204 */
[----:B------:R-:W0:Y:S04]  /*1790*/  @P2 LDS.U16 R6, [R6+0x4] ;  /* 0x0000040006062984 */ /* 0x000e280000000400 */
[----:B------:R-:W1:Y:S04]  /*17a0*/  @!P0 LDS.U16 R2, [R2] ;  /* 0x0000000002028984 */ /* 0x000e680000000400 */
[----:B------:R-:W2:Y:S04]  /*17b0*/  @!P1 LDS.U16 R5, [R8+0x2] ;  /* 0x0000020008059984 */ /* 0x000ea80000000400 */
[----:B------:R-:W3:Y:S01]  /*17c0*/  @P3 LDS.U16 R9, [R10+0x6] ;  /* 0x000006000a093984 */ /* 0x000ee20000000400 */
[----:B0-----:R-:W-:-:S02]  /*17d0*/  @P2 IMAD.IADD R4, R7, 0x1, R6 ;  /* 0x0000000107042824 */ /* 0x001fc400078e0206 */
[----:B-1----:R-:W-:-:S03]  /*17e0*/  @!P0 IMAD.IADD R3, R17, 0x1, R2 ;  /* 0x0000000111038824 */ /* 0x002fc600078e0202 */
[----:B------:R-:W-:Y:S01]  /*17f0*/  @P2 PRMT R7, R4, 0x7610, R7 ;  /* 0x0000761004072816 */ /* 0x000fe20000000007 */
[----:B--2---:R-:W-:Y:S01]  /*1800*/  @!P1 IMAD.IADD R5, R12, 0x1, R5 ;  /* 0x000000010c059824 */ /* 0x004fe200078e0205 */
[----:B------:R-:W-:Y:S02]  /*1810*/  @!P0 PRMT R17, R3, 0x7610, R17 ;  /* 0x0000761003118816 */ /* 0x000fe40000000011 */
[----:B------:R-:W0:Y:S01]  /*1820*/  LDC.64 R2, c[0x0][0x388] ;  /* 0x0000e200ff027b82 */ /* 0x000e220000000a00 */
[----:B---3--:R-:W-:Y:S01]  /*1830*/  @P3 IMAD.IADD R9, R14, 0x1, R9 ;  /* 0x000000010e093824 */ /* 0x008fe200078e0209 */
[----:B------:R-:W-:-:S04]  /*1840*/  @!P1 PRMT R12, R5, 0x7610, R12 ;  /* 0x00007610050c9816 */ /* 0x000fc8000000000c */
[----:B------:R-:W-:Y:S02]  /*1850*/  @P3 PRMT R14, R9, 0x7610, R14 ;  /* 0x00007610090e3816 */ /* 0x000fe4000000000e */
[----:B------:R-:W-:Y:S01]  /*1860*/  PRMT R6, R17, 0x5410, R12 ;  /* 0x0000541011067816 */ /* 0x000fe2000000000c */
[----:B------:R-:W1:Y:S01]  /*1870*/  LDC.64 R4, c[0x0][0x380] ;  /* 0x0000e000ff047b82 */ /* 0x000e620000000a00 */
[----:B------:R-:W-:-:S05]  /*1880*/  PRMT R7, R7, 0x5410, R14 ;  /* 0x0000541007077816 */ /* 0x000fca000000000e */
[----:B------:R-:W-:Y:S02]  /*1890*/  STS.64 [R0], R6 ;  /* 0x0000000600007388 */ /* 0x000fe40000000a00 */
[----:B------:R-:W-:Y:S01]  /*18a0*/  BAR.SYNC.DEFER_BLOCKING 0x0 ;  /* 0x0000000000007b1d */ /* 0x000fe20000010000 */
[----:B0-----:R-:W-:-:S04]  /*18b0*/  IMAD.WIDE.U32 R2, R15, 0x8, R2 ;  /* 0x000000080f027825 */ /* 0x001fc800078e0002 */
[----:B-1----:R-:W-:-:S04]  /*18c0*/  IMAD.WIDE.U32 R4, R15, 0x4, R4 ;  /* 0x000000040f047825 */ /* 0x002fc800078e0004 */
[----:B------:R-:W-:Y:S01]  /*18d0*/  VIADD R15, R15, 0x1 ;  /* 0x000000010f0f7836 */ /* 0x000fe20000000000 */
[----:B------:R-:W0:Y:S04]  /*18e0*/  LDS.64 R8, [R0] ;  /* 0x0000000000087984 */ /* 0x000e280000000a00 */
[----:B0-----:R-:W-:Y:S04]  /*18f0*/  STG.E.64 desc[UR6][R2.64], R8 ;  /* 0x0000000802007986 */ /* 0x001fe8000c101b06 */
[----:B------:R-:W-:Y:S01]  /*1900*/  STG.E desc[UR6][R4.64], R15 ;  /* 0x0000000f04007986 */ /* 0x000fe2000c101906 */
[----:B------:R-:W-:Y:S05]  /*1910*/  EXIT ;  /* 0x000000000000794d */ /* 0x000fea0003800000 */
.L_x_34:
        /* <DEDUP_REMOVED lines=14> */
.L_x_38:


//--------------------- .nv.shared.reserved.0     --------------------------
	.section	.nv.shared.reserved.0,"aw",@nobits
	.weak		__nv_reservedSMEM_offset_0_alias
	.size		__nv_reservedSMEM_offset_0_alias, 0, 64
	.other		__nv_reservedSMEM_offset_0_alias,@"STO_CUDA_RESERVED_SHARED STV_DEFAULT"
__nv_reservedSMEM_offset_0_alias:
	.zero		0
	.zero		64


//--------------------- .nv.shared.labelWithSharedLinks --------------------------
	.section	.nv.shared.labelWithSharedLinks,"aw",@nobits
	.sectionflags	@""
	.align	8
.nv.shared.labelWithSharedLinks:
	.zero		9216


//--------------------- .nv.constant0.labelComponentsFar --------------------------
	.section	.nv.constant0.labelComponentsFar,"a",@progbits
	.sectionflags	@""
	.align	4
.nv.constant0.labelComponentsFar:
	.zero		936


//--------------------- .nv.constant0.labelWithConnectionInfoMore32 --------------------------
	.section	.nv.constant0.labelWithConnectionInfoMore32,"a",@progbits
	.sectionflags	@""
	.align	4
.nv.constant0.labelWithConnectionInfoMore32:
	.zero		948


//--------------------- .nv.constant0.globalizeLinks --------------------------
	.section	.nv.constant0.globalizeLinks,"a",@progbits
	.sectionflags	@""
	.align	4
.nv.constant0.globalizeLinks:
	.zero		920


//--------------------- .nv.constant0.labelWithSharedLinks --------------------------
	.section	.nv.constant0.labelWithSharedLinks,"a",@progbits
	.sectionflags	@""
	.align	4
.nv.constant0.labelWithSharedLinks:
	.zero		944


//--------------------- SYMBOLS --------------------------

	.type		.nv.reservedSmem.offset0,@object
	.size		.nv.reservedSmem.offset0,0x4
	.type		.nv.reservedSmem.cap,@object
	.size		.nv.reservedSmem.cap,0x4
